	.target	sm_90a

	.elftype	@"ET_EXEC"


//--------------------- .note.nv.tkinfo           --------------------------
	.section	.note.nv.tkinfo,"",@"SHT_NOTE"
	.sectionflags	@"SHF_NOTE_NV_TKINFO"
	.tkinfo
        /*0018*/ 	.word	0x00000002
        /*0030*/ 	.string	""
        /*0030*/ 	.string	"ptxas"
        /*0030*/ 	.string	"Cuda compilation tools, release 13.0, V13.0.88"
        /*0030*/ 	.string	"Build cuda_13.0.r13.0/compiler.36424714_0"
        /*0030*/ 	.string	"-arch sm_90a -m 64 "



//--------------------- .note.nv.cuinfo           --------------------------
	.section	.note.nv.cuinfo,"",@"SHT_NOTE"
	.sectionflags	@"SHF_NOTE_NV_CUINFO"
        /*0018*/ 	.short	0x0002
        /*001a*/ 	.short	0x005a
        /*001c*/ 	.short	0x0082
	.zero		2


//--------------------- .nv.info                  --------------------------
	.section	.nv.info,"",@"SHT_CUDA_INFO"
	.align	4


	//----- nvinfo : EIATTR_REGCOUNT
	.align		4
        /*0000*/ 	.byte	0x04, 0x2f
        /*0002*/ 	.short	(.L_15 - .L_14)
	.align		4
.L_14:
        /*0004*/ 	.word	index@(_ZN7cutlass13device_kernelINS_4gemm6kernel13GemmUniversalIN4cute5tupleIJiiiiEEENS1_10collective13CollectiveMmaINS1_34MainloopSm90TmaGmmaWarpSpecializedILi9ENS5_IJNS4_1CILi2EEENSA_ILi1EEESC_EEENS1_35KernelTmaWarpSpecializedCooperativeEEENS5_IJNSA_ILi128EEENSA_ILi256EEENSA_ILi32EEEEEENS_10bfloat16_tENS5_IJlSC_lEEESK_SL_NS4_8TiledMMAINS4_8MMA_AtomIJNS4_4SM904GMMA28MMA_64x256x16_F32BF16BF16_SSILNSP_5MajorE0ELSR_0ELNSP_7ScaleInE1ELSS_1EEEEEENS4_6LayoutISD_NS5_IJSC_NSA_ILi0EEESW_EEEEENS5_IJNS4_10UnderscoreESZ_SZ_EEEEENS4_13SM90_TMA_LOADENS4_14ComposedLayoutINS4_7SwizzleILi2ELi4ELi3EEENS4_18smem_ptr_flag_bitsILi16EEENSV_INS5_IJNSA_ILi8EEESI_EEENS5_IJSI_SC_EEEEEEEvNS4_8identityENS4_23SM90_TMA_LOAD_MULTICASTES1C_vS1D_EENS_8epilogue10collective6detail29Sm90TmaWarpSpecializedAdapterINS1H_15DefaultEpilogueISK_SL_SL_NS1G_6thread17LinearCombinationISK_Li1EffLNS1L_9ScaleType4KindE0ELNS_15FloatRoundStyleE2ESK_EENS1_15EpilogueDefaultEEEEEvvEEEEvNT_6ParamsE)
        /*0008*/ 	.word	0x000000a8


	//----- nvinfo : EIATTR_FRAME_SIZE
	.align		4
.L_15:
        /*000c*/ 	.byte	0x04, 0x11
        /*000e*/ 	.short	(.L_17 - .L_16)
	.align		4
.L_16:
        /*0010*/ 	.word	index@(_ZN7cutlass13device_kernelINS_4gemm6kernel13GemmUniversalIN4cute5tupleIJiiiiEEENS1_10collective13CollectiveMmaINS1_34MainloopSm90TmaGmmaWarpSpecializedILi9ENS5_IJNS4_1CILi2EEENSA_ILi1EEESC_EEENS1_35KernelTmaWarpSpecializedCooperativeEEENS5_IJNSA_ILi128EEENSA_ILi256EEENSA_ILi32EEEEEENS_10bfloat16_tENS5_IJlSC_lEEESK_SL_NS4_8TiledMMAINS4_8MMA_AtomIJNS4_4SM904GMMA28MMA_64x256x16_F32BF16BF16_SSILNSP_5MajorE0ELSR_0ELNSP_7ScaleInE1ELSS_1EEEEEENS4_6LayoutISD_NS5_IJSC_NSA_ILi0EEESW_EEEEENS5_IJNS4_10UnderscoreESZ_SZ_EEEEENS4_13SM90_TMA_LOADENS4_14ComposedLayoutINS4_7SwizzleILi2ELi4ELi3EEENS4_18smem_ptr_flag_bitsILi16EEENSV_INS5_IJNSA_ILi8EEESI_EEENS5_IJSI_SC_EEEEEEEvNS4_8identityENS4_23SM90_TMA_LOAD_MULTICASTES1C_vS1D_EENS_8epilogue10collective6detail29Sm90TmaWarpSpecializedAdapterINS1H_15DefaultEpilogueISK_SL_SL_NS1G_6thread17LinearCombinationISK_Li1EffLNS1L_9ScaleType4KindE0ELNS_15FloatRoundStyleE2ESK_EENS1_15EpilogueDefaultEEEEEvvEEEEvNT_6ParamsE)
        /*0014*/ 	.word	0x00000000


	//----- nvinfo : EIATTR_MIN_STACK_SIZE
	.align		4
.L_17:
        /*0018*/ 	.byte	0x04, 0x12
        /*001a*/ 	.short	(.L_19 - .L_18)
	.align		4
.L_18:
        /*001c*/ 	.word	index@(_ZN7cutlass13device_kernelINS_4gemm6kernel13GemmUniversalIN4cute5tupleIJiiiiEEENS1_10collective13CollectiveMmaINS1_34MainloopSm90TmaGmmaWarpSpecializedILi9ENS5_IJNS4_1CILi2EEENSA_ILi1EEESC_EEENS1_35KernelTmaWarpSpecializedCooperativeEEENS5_IJNSA_ILi128EEENSA_ILi256EEENSA_ILi32EEEEEENS_10bfloat16_tENS5_IJlSC_lEEESK_SL_NS4_8TiledMMAINS4_8MMA_AtomIJNS4_4SM904GMMA28MMA_64x256x16_F32BF16BF16_SSILNSP_5MajorE0ELSR_0ELNSP_7ScaleInE1ELSS_1EEEEEENS4_6LayoutISD_NS5_IJSC_NSA_ILi0EEESW_EEEEENS5_IJNS4_10UnderscoreESZ_SZ_EEEEENS4_13SM90_TMA_LOADENS4_14ComposedLayoutINS4_7SwizzleILi2ELi4ELi3EEENS4_18smem_ptr_flag_bitsILi16EEENSV_INS5_IJNSA_ILi8EEESI_EEENS5_IJSI_SC_EEEEEEEvNS4_8identityENS4_23SM90_TMA_LOAD_MULTICASTES1C_vS1D_EENS_8epilogue10collective6detail29Sm90TmaWarpSpecializedAdapterINS1H_15DefaultEpilogueISK_SL_SL_NS1G_6thread17LinearCombinationISK_Li1EffLNS1L_9ScaleType4KindE0ELNS_15FloatRoundStyleE2ESK_EENS1_15EpilogueDefaultEEEEEvvEEEEvNT_6ParamsE)
        /*0020*/ 	.word	0x00000000
.L_19:


//--------------------- .nv.compat                --------------------------
	.section	.nv.compat,"",@"SHT_CUDA_COMPAT_INFO"
	.align	4
        /*0000*/ 	.byte	0x02, 0x09, 0x01, 0x00, 0x02, 0x02, 0x04, 0x00, 0x02, 0x05, 0x05, 0x00, 0x03, 0x07, 0x01, 0x01
        /*0010*/ 	.byte	0x02, 0x03, 0x01, 0x00, 0x02, 0x06, 0x01, 0x00, 0x04, 0x0b, 0x08, 0x00, 0x00, 0x00, 0x00, 0x00
        /*0020*/ 	.byte	0x00, 0x00, 0x00, 0x00


//--------------------- .nv.info._ZN7cutlass13device_kernelINS_4gemm6kernel13GemmUniversalIN4cute5tupleIJiiiiEEENS1_10collective13CollectiveMmaINS1_34MainloopSm90TmaGmmaWarpSpecializedILi9ENS5_IJNS4_1CILi2EEENSA_ILi1EEESC_EEENS1_35KernelTmaWarpSpecializedCooperativeEEENS5_IJNSA_ILi128EEENSA_ILi256EEENSA_ILi32EEEEEENS_10bfloat16_tENS5_IJlSC_lEEESK_SL_NS4_8TiledMMAINS4_8MMA_AtomIJNS4_4SM904GMMA28MMA_64x256x16_F32BF16BF16_SSILNSP_5MajorE0ELSR_0ELNSP_7ScaleInE1ELSS_1EEEEEENS4_6LayoutISD_NS5_IJSC_NSA_ILi0EEESW_EEEEENS5_IJNS4_10UnderscoreESZ_SZ_EEEEENS4_13SM90_TMA_LOADENS4_14ComposedLayoutINS4_7SwizzleILi2ELi4ELi3EEENS4_18smem_ptr_flag_bitsILi16EEENSV_INS5_IJNSA_ILi8EEESI_EEENS5_IJSI_SC_EEEEEEEvNS4_8identityENS4_23SM90_TMA_LOAD_MULTICASTES1C_vS1D_EENS_8epilogue10collective6detail29Sm90TmaWarpSpecializedAdapterINS1H_15DefaultEpilogueISK_SL_SL_NS1G_6thread17LinearCombinationISK_Li1EffLNS1L_9ScaleType4KindE0ELNS_15FloatRoundStyleE2ESK_EENS1_15EpilogueDefaultEEEEEvvEEEEvNT_6ParamsE --------------------------
	.section	.nv.info._ZN7cutlass13device_kernelINS_4gemm6kernel13GemmUniversalIN4cute5tupleIJiiiiEEENS1_10collective13CollectiveMmaINS1_34MainloopSm90TmaGmmaWarpSpecializedILi9ENS5_IJNS4_1CILi2EEENSA_ILi1EEESC_EEENS1_35KernelTmaWarpSpecializedCooperativeEEENS5_IJNSA_ILi128EEENSA_ILi256EEENSA_ILi32EEEEEENS_10bfloat16_tENS5_IJlSC_lEEESK_SL_NS4_8TiledMMAINS4_8MMA_AtomIJNS4_4SM904GMMA28MMA_64x256x16_F32BF16BF16_SSILNSP_5MajorE0ELSR_0ELNSP_7ScaleInE1ELSS_1EEEEEENS4_6LayoutISD_NS5_IJSC_NSA_ILi0EEESW_EEEEENS5_IJNS4_10UnderscoreESZ_SZ_EEEEENS4_13SM90_TMA_LOADENS4_14ComposedLayoutINS4_7SwizzleILi2ELi4ELi3EEENS4_18smem_ptr_flag_bitsILi16EEENSV_INS5_IJNSA_ILi8EEESI_EEENS5_IJSI_SC_EEEEEEEvNS4_8identityENS4_23SM90_TMA_LOAD_MULTICASTES1C_vS1D_EENS_8epilogue10collective6detail29Sm90TmaWarpSpecializedAdapterINS1H_15DefaultEpilogueISK_SL_SL_NS1G_6thread17LinearCombinationISK_Li1EffLNS1L_9ScaleType4KindE0ELNS_15FloatRoundStyleE2ESK_EENS1_15EpilogueDefaultEEEEEvvEEEEvNT_6ParamsE,"",@"SHT_CUDA_INFO"
	.sectionflags	@""
	.align	4


	//----- nvinfo : EIATTR_CUDA_API_VERSION
	.align		4
        /*0000*/ 	.byte	0x04, 0x37
        /*0002*/ 	.short	(.L_21 - .L_20)
.L_20:
        /*0004*/ 	.word	0x00000082


	//----- nvinfo : EIATTR_KPARAM_INFO
	.align		4
.L_21:
        /*0008*/ 	.byte	0x04, 0x17
        /*000a*/ 	.short	(.L_23 - .L_22)
.L_22:
        /*000c*/ 	.word	0x00000000
        /*0010*/ 	.short	0x0000
        /*0012*/ 	.short	0x0070
        /*0014*/ 	.byte	0x00, 0xf0, 0x01, 0x10


	//----- nvinfo : EIATTR_SPARSE_MMA_MASK
	.align		4
.L_23:
        /*0018*/ 	.byte	0x03, 0x50
        /*001a*/ 	.short	0x0000


	//----- nvinfo : EIATTR_MAXREG_COUNT
	.align		4
        /*001c*/ 	.byte	0x03, 0x1b
        /*001e*/ 	.short	0x00a8


	//----- nvinfo : EIATTR_NUM_BARRIERS
	.align		4
        /*0020*/ 	.byte	0x02, 0x4c
        /*0022*/ 	.byte	0x01
	.zero		1


	//----- nvinfo : EIATTR_EXTERNS
	.align		4
        /*0024*/ 	.byte	0x04, 0x0f
        /*0026*/ 	.short	(.L_25 - .L_24)


	//   ....[0]....
	.align		4
.L_24:
        /*0028*/ 	.word	index@(__assertfail)


	//----- nvinfo : EIATTR_MERCURY_ISA_VERSION
	.align		4
.L_25:
        /*002c*/ 	.byte	0x03, 0x5f
        /*002e*/ 	.short	0x0101


	//----- nvinfo : EIATTR_INT_WARP_WIDE_INSTR_OFFSETS
	.align		4
        /*0030*/ 	.byte	0x04, 0x31
        /*0032*/ 	.short	(.L_27 - .L_26)


	//   ....[0]....
.L_26:
        /*0034*/ 	.word	0x00000550


	//   ....[1]....
        /*0038*/ 	.word	0x00000580


	//   ....[2]....
        /*003c*/ 	.word	0x00000740


	//----- nvinfo : EIATTR_COOP_GROUP_MASK_REGIDS
	.align		4
.L_27:
        /*0040*/ 	.byte	0x04, 0x29
        /*0042*/ 	.short	(.L_29 - .L_28)


	//   ....[0]....
.L_28:
        /*0044*/ 	.word	0xffffffff


	//   ....[1]....
        /*0048*/ 	.word	0xffffffff


	//   ....[2]....
        /*004c*/ 	.word	0xffffffff


	//   ....[3]....
        /*0050*/ 	.word	0xffffffff


	//   ....[4]....
        /*0054*/ 	.word	0xffffffff


	//   ....[5]....
        /*0058*/ 	.word	0xffffffff


	//----- nvinfo : EIATTR_COOP_GROUP_INSTR_OFFSETS
	.align		4
.L_29:
        /*005c*/ 	.byte	0x04, 0x28
        /*005e*/ 	.short	(.L_31 - .L_30)


	//   ....[0]....
.L_30:
        /*0060*/ 	.word	0x00000060


	//   ....[1]....
        /*0064*/ 	.word	0x00000070


	//   ....[2]....
        /*0068*/ 	.word	0x00000130


	//   ....[3]....
        /*006c*/ 	.word	0x000003a0


	//   ....[4]....
        /*0070*/ 	.word	0x000008c0


	//   ....[5]....
        /*0074*/ 	.word	0x00001310


	//----- nvinfo : EIATTR_REG_RECONFIG
	.align		4
.L_31:
        /*0078*/ 	.byte	0x01, 0x54
	.zero		2


	//----- nvinfo : EIATTR_SYSCALL_OFFSETS
	.align		4
        /*007c*/ 	.byte	0x04, 0x46
        /*007e*/ 	.short	(.L_33 - .L_32)


	//   ....[0]....
.L_32:
        /*0080*/ 	.word	0x000014d0


	//----- nvinfo : EIATTR_MBARRIER_INSTR_OFFSETS
	.align		4
.L_33:
        /*0084*/ 	.byte	0x04, 0x39
        /*0086*/ 	.short	(.L_35 - .L_34)


	//   ....[0]....
.L_34:
        /*0088*/ 	.word	0x00000250
        /*008c*/ 	.word	0x000000ff
        /*0090*/ 	.word	0x00000000
        /*0094*/ 	.short	0x0100
        /*0096*/ 	.byte	0x08
	.zero		1


	//   ....[1]....
        /*0098*/ 	.word	0x00000260
        /*009c*/ 	.word	0x000000ff
        /*00a0*/ 	.word	0x00000048
        /*00a4*/ 	.short	0x0100
        /*00a6*/ 	.byte	0x08
	.zero		1


	//   ....[2]....
        /*00a8*/ 	.word	0x00000270
        /*00ac*/ 	.word	0x000000ff
        /*00b0*/ 	.word	0x00000008
        /*00b4*/ 	.short	0x0100
        /*00b6*/ 	.byte	0x08
	.zero		1


	//   ....[3]....
        /*00b8*/ 	.word	0x00000280
        /*00bc*/ 	.word	0x000000ff
        /*00c0*/ 	.word	0x00000050
        /*00c4*/ 	.short	0x0100
        /*00c6*/ 	.byte	0x08
	.zero		1


	//   ....[4]....
        /*00c8*/ 	.word	0x00000290
        /*00cc*/ 	.word	0x000000ff
        /*00d0*/ 	.word	0x00000010
        /*00d4*/ 	.short	0x0100
        /*00d6*/ 	.byte	0x08
	.zero		1


	//   ....[5]....
        /*00d8*/ 	.word	0x000002a0
        /*00dc*/ 	.word	0x000000ff
        /*00e0*/ 	.word	0x00000058
        /*00e4*/ 	.short	0x0100
        /*00e6*/ 	.byte	0x08
	.zero		1


	//   ....[6]....
        /*00e8*/ 	.word	0x000002b0
        /*00ec*/ 	.word	0x000000ff
        /*00f0*/ 	.word	0x00000018
        /*00f4*/ 	.short	0x0100
        /*00f6*/ 	.byte	0x08
	.zero		1


	//   ....[7]....
        /*00f8*/ 	.word	0x000002c0
        /*00fc*/ 	.word	0x000000ff
        /*0100*/ 	.word	0x00000060
        /*0104*/ 	.short	0x0100
        /*0106*/ 	.byte	0x08
	.zero		1


	//   ....[8]....
        /*0108*/ 	.word	0x000002d0
        /*010c*/ 	.word	0x000000ff
        /*0110*/ 	.word	0x00000020
        /*0114*/ 	.short	0x0100
        /*0116*/ 	.byte	0x08
	.zero		1


	//   ....[9]....
        /*0118*/ 	.word	0x000002e0
        /*011c*/ 	.word	0x000000ff
        /*0120*/ 	.word	0x00000068
        /*0124*/ 	.short	0x0100
        /*0126*/ 	.byte	0x08
	.zero		1


	//   ....[10]....
        /*0128*/ 	.word	0x000002f0
        /*012c*/ 	.word	0x000000ff
        /*0130*/ 	.word	0x00000028
        /*0134*/ 	.short	0x0100
        /*0136*/ 	.byte	0x08
	.zero		1


	//   ....[11]....
        /*0138*/ 	.word	0x00000300
        /*013c*/ 	.word	0x000000ff
        /*0140*/ 	.word	0x00000070
        /*0144*/ 	.short	0x0100
        /*0146*/ 	.byte	0x08
	.zero		1


	//   ....[12]....
        /*0148*/ 	.word	0x00000310
        /*014c*/ 	.word	0x000000ff
        /*0150*/ 	.word	0x00000030
        /*0154*/ 	.short	0x0100
        /*0156*/ 	.byte	0x08
	.zero		1


	//   ....[13]....
        /*0158*/ 	.word	0x00000320
        /*015c*/ 	.word	0x000000ff
        /*0160*/ 	.word	0x00000078
        /*0164*/ 	.short	0x0100
        /*0166*/ 	.byte	0x08
	.zero		1


	//   ....[14]....
        /*0168*/ 	.word	0x00000330
        /*016c*/ 	.word	0x000000ff
        /*0170*/ 	.word	0x00000038
        /*0174*/ 	.short	0x0100
        /*0176*/ 	.byte	0x08
	.zero		1


	//   ....[15]....
        /*0178*/ 	.word	0x00000340
        /*017c*/ 	.word	0x000000ff
        /*0180*/ 	.word	0x00000080
        /*0184*/ 	.short	0x0100
        /*0186*/ 	.byte	0x08
	.zero		1


	//   ....[16]....
        /*0188*/ 	.word	0x00000350
        /*018c*/ 	.word	0x000000ff
        /*0190*/ 	.word	0x00000040
        /*0194*/ 	.short	0x0100
        /*0196*/ 	.byte	0x08
	.zero		1


	//   ....[17]....
        /*0198*/ 	.word	0x00000360
        /*019c*/ 	.word	0x000000ff
        /*01a0*/ 	.word	0x00000088
        /*01a4*/ 	.short	0x0100
        /*01a6*/ 	.byte	0x08
	.zero		1


	//   ....[18]....
        /*01a8*/ 	.word	0x000007c0
        /*01ac*/ 	.word	0x000000ff
        /*01b0*/ 	.word	0x000000a0
        /*01b4*/ 	.short	0x0100
        /*01b6*/ 	.byte	0x06
	.zero		1


	//   ....[19]....
        /*01b8*/ 	.word	0x00000850
        /*01bc*/ 	.word	0x000000ff
        /*01c0*/ 	.word	0x000000a8
        /*01c4*/ 	.short	0x0100
        /*01c6*/ 	.byte	0x06
	.zero		1


	//   ....[20]....
        /*01c8*/ 	.word	0x00001590
        /*01cc*/ 	.word	0x00000003
        /*01d0*/ 	.word	0x00000000
        /*01d4*/ 	.short	0x010a
        /*01d6*/ 	.byte	0x3f
	.zero		1


	//   ....[21]....
        /*01d8*/ 	.word	0x000015d0
        /*01dc*/ 	.word	0x00000003
        /*01e0*/ 	.word	0x00000000
        /*01e4*/ 	.short	0x010a
        /*01e6*/ 	.byte	0x3f
	.zero		1


	//   ....[22]....
        /*01e8*/ 	.word	0x000018b0
        /*01ec*/ 	.word	0x00000005
        /*01f0*/ 	.word	0x00000000
        /*01f4*/ 	.short	0x010a
        /*01f6*/ 	.byte	0x3f
	.zero		1


	//   ....[23]....
        /*01f8*/ 	.word	0x000018f0
        /*01fc*/ 	.word	0x00000005
        /*0200*/ 	.word	0x00000000
        /*0204*/ 	.short	0x010a
        /*0206*/ 	.byte	0x3f
	.zero		1


	//   ....[24]....
        /*0208*/ 	.word	0x00001a60
        /*020c*/ 	.word	0x00000005
        /*0210*/ 	.word	0x00000000
        /*0214*/ 	.short	0x0101
        /*0216*/ 	.byte	0x3f
	.zero		1


	//   ....[25]....
        /*0218*/ 	.word	0x00001c80
        /*021c*/ 	.word	0x00000003
        /*0220*/ 	.word	0x00000000
        /*0224*/ 	.short	0x0101
        /*0226*/ 	.byte	0x3f
	.zero		1


	//   ....[26]....
        /*0228*/ 	.word	0x0000aa60
        /*022c*/ 	.word	0x00000017
        /*0230*/ 	.word	0x00000048
        /*0234*/ 	.short	0x010a
        /*0236*/ 	.byte	0x3f
	.zero		1


	//   ....[27]....
        /*0238*/ 	.word	0x0000add0
        /*023c*/ 	.word	0x00000003
        /*0240*/ 	.word	0x000000a8
        /*0244*/ 	.short	0x0101
        /*0246*/ 	.byte	0x3f
	.zero		1


	//   ....[28]....
        /*0248*/ 	.word	0x0000b530
        /*024c*/ 	.word	0x00000007
        /*0250*/ 	.word	0x00000000
        /*0254*/ 	.short	0x010a
        /*0256*/ 	.byte	0x3f
	.zero		1


	//   ....[29]....
        /*0258*/ 	.word	0x0000b5b0
        /*025c*/ 	.word	0x00000008
        /*0260*/ 	.word	0x00000000
        /*0264*/ 	.short	0x010a
        /*0266*/ 	.byte	0x3f
	.zero		1


	//   ....[30]....
        /*0268*/ 	.word	0x0000b640
        /*026c*/ 	.word	0x00000009
        /*0270*/ 	.word	0x00000000
        /*0274*/ 	.short	0x010a
        /*0276*/ 	.byte	0x3f
	.zero		1


	//   ....[31]....
        /*0278*/ 	.word	0x0000b6d0
        /*027c*/ 	.word	0x00000008
        /*0280*/ 	.word	0x00000000
        /*0284*/ 	.short	0x010a
        /*0286*/ 	.byte	0x3f
	.zero		1


	//   ....[32]....
        /*0288*/ 	.word	0x0000b760
        /*028c*/ 	.word	0x00000009
        /*0290*/ 	.word	0x00000000
        /*0294*/ 	.short	0x010a
        /*0296*/ 	.byte	0x3f
	.zero		1


	//   ....[33]....
        /*0298*/ 	.word	0x0000b7f0
        /*029c*/ 	.word	0x00000008
        /*02a0*/ 	.word	0x00000000
        /*02a4*/ 	.short	0x010a
        /*02a6*/ 	.byte	0x3f
	.zero		1


	//   ....[34]....
        /*02a8*/ 	.word	0x0000b880
        /*02ac*/ 	.word	0x00000009
        /*02b0*/ 	.word	0x00000000
        /*02b4*/ 	.short	0x010a
        /*02b6*/ 	.byte	0x3f
	.zero		1


	//   ....[35]....
        /*02b8*/ 	.word	0x0000b910
        /*02bc*/ 	.word	0x00000006
        /*02c0*/ 	.word	0x00000000
        /*02c4*/ 	.short	0x010a
        /*02c6*/ 	.byte	0x3f
	.zero		1


	//   ....[36]....
        /*02c8*/ 	.word	0x0000b9a0
        /*02cc*/ 	.word	0x00000003
        /*02d0*/ 	.word	0x00000000
        /*02d4*/ 	.short	0x010a
        /*02d6*/ 	.byte	0x3f
	.zero		1


	//   ....[37]....
        /*02d8*/ 	.word	0x0000ba00
        /*02dc*/ 	.word	0x00000003
        /*02e0*/ 	.word	0x00000000
        /*02e4*/ 	.short	0x010a
        /*02e6*/ 	.byte	0x3f
	.zero		1


	//   ....[38]....
        /*02e8*/ 	.word	0x0000ba50
        /*02ec*/ 	.word	0x00000005
        /*02f0*/ 	.word	0x00000000
        /*02f4*/ 	.short	0x010a
        /*02f6*/ 	.byte	0x3f
	.zero		1


	//   ....[39]....
        /*02f8*/ 	.word	0x0000bb20
        /*02fc*/ 	.word	0x00000017
        /*0300*/ 	.word	0x00000048
        /*0304*/ 	.short	0x010a
        /*0306*/ 	.byte	0x3f
	.zero		1


	//   ....[40]....
        /*0308*/ 	.word	0x0000bbf0
        /*030c*/ 	.word	0x00000007
        /*0310*/ 	.word	0x00000000
        /*0314*/ 	.short	0x010a
        /*0316*/ 	.byte	0x3f
	.zero		1


	//   ....[41]....
        /*0318*/ 	.word	0x0000bc40
        /*031c*/ 	.word	0x00000008
        /*0320*/ 	.word	0x00000000
        /*0324*/ 	.short	0x010a
        /*0326*/ 	.byte	0x3f
	.zero		1


	//   ....[42]....
        /*0328*/ 	.word	0x0000bc90
        /*032c*/ 	.word	0x00000009
        /*0330*/ 	.word	0x00000000
        /*0334*/ 	.short	0x010a
        /*0336*/ 	.byte	0x3f
	.zero		1


	//   ....[43]....
        /*0338*/ 	.word	0x0000bce0
        /*033c*/ 	.word	0x00000008
        /*0340*/ 	.word	0x00000000
        /*0344*/ 	.short	0x010a
        /*0346*/ 	.byte	0x3f
	.zero		1


	//   ....[44]....
        /*0348*/ 	.word	0x0000bd30
        /*034c*/ 	.word	0x00000009
        /*0350*/ 	.word	0x00000000
        /*0354*/ 	.short	0x010a
        /*0356*/ 	.byte	0x3f
	.zero		1


	//   ....[45]....
        /*0358*/ 	.word	0x0000bd80
        /*035c*/ 	.word	0x00000008
        /*0360*/ 	.word	0x00000000
        /*0364*/ 	.short	0x010a
        /*0366*/ 	.byte	0x3f
	.zero		1


	//   ....[46]....
        /*0368*/ 	.word	0x0000bdd0
        /*036c*/ 	.word	0x00000009
        /*0370*/ 	.word	0x00000000
        /*0374*/ 	.short	0x010a
        /*0376*/ 	.byte	0x3f
	.zero		1


	//   ....[47]....
        /*0378*/ 	.word	0x0000be20
        /*037c*/ 	.word	0x00000006
        /*0380*/ 	.word	0x00000000
        /*0384*/ 	.short	0x010a
        /*0386*/ 	.byte	0x3f
	.zero		1


	//----- nvinfo : EIATTR_NUM_MBARRIERS
	.align		4
.L_35:
        /*0388*/ 	.byte	0x03, 0x38
        /*038a*/ 	.short	0x0014


	//----- nvinfo : EIATTR_EXIT_INSTR_OFFSETS
	.align		4
        /*038c*/ 	.byte	0x04, 0x1c
        /*038e*/ 	.short	(.L_37 - .L_36)


	//   ....[0]....
.L_36:
        /*0390*/ 	.word	0x00000a20


	//   ....[1]....
        /*0394*/ 	.word	0x00001240


	//   ....[2]....
        /*0398*/ 	.word	0x0000a180


	//   ....[3]....
        /*039c*/ 	.word	0x0000a6e0


	//   ....[4]....
        /*03a0*/ 	.word	0x0000b9f0


	//----- nvinfo : EIATTR_MAX_THREADS
	.align		4
.L_37:
        /*03a4*/ 	.byte	0x04, 0x05
        /*03a6*/ 	.short	(.L_39 - .L_38)
.L_38:
        /*03a8*/ 	.word	0x00000180
        /*03ac*/ 	.word	0x00000001
        /*03b0*/ 	.word	0x00000001


	//----- nvinfo : EIATTR_CRS_STACK_SIZE
	.align		4
.L_39:
        /*03b4*/ 	.byte	0x04, 0x1e
        /*03b6*/ 	.short	(.L_41 - .L_40)
.L_40:
        /*03b8*/ 	.word	0x00000000


	//----- nvinfo : EIATTR_CBANK_PARAM_SIZE
	.align		4
.L_41:
        /*03bc*/ 	.byte	0x03, 0x19
        /*03be*/ 	.short	0x0470


	//----- nvinfo : EIATTR_PARAM_CBANK
	.align		4
        /*03c0*/ 	.byte	0x04, 0x0a
        /*03c2*/ 	.short	(.L_43 - .L_42)
	.align		4
.L_42:
        /*03c4*/ 	.word	index@(.nv.constant0._ZN7cutlass13device_kernelINS_4gemm6kernel13GemmUniversalIN4cute5tupleIJiiiiEEENS1_10collective13CollectiveMmaINS1_34MainloopSm90TmaGmmaWarpSpecializedILi9ENS5_IJNS4_1CILi2EEENSA_ILi1EEESC_EEENS1_35KernelTmaWarpSpecializedCooperativeEEENS5_IJNSA_ILi128EEENSA_ILi256EEENSA_ILi32EEEEEENS_10bfloat16_tENS5_IJlSC_lEEESK_SL_NS4_8TiledMMAINS4_8MMA_AtomIJNS4_4SM904GMMA28MMA_64x256x16_F32BF16BF16_SSILNSP_5MajorE0ELSR_0ELNSP_7ScaleInE1ELSS_1EEEEEENS4_6LayoutISD_NS5_IJSC_NSA_ILi0EEESW_EEEEENS5_IJNS4_10UnderscoreESZ_SZ_EEEEENS4_13SM90_TMA_LOADENS4_14ComposedLayoutINS4_7SwizzleILi2ELi4ELi3EEENS4_18smem_ptr_flag_bitsILi16EEENSV_INS5_IJNSA_ILi8EEESI_EEENS5_IJSI_SC_EEEEEEEvNS4_8identityENS4_23SM90_TMA_LOAD_MULTICASTES1C_vS1D_EENS_8epilogue10collective6detail29Sm90TmaWarpSpecializedAdapterINS1H_15DefaultEpilogueISK_SL_SL_NS1G_6thread17LinearCombinationISK_Li1EffLNS1L_9ScaleType4KindE0ELNS_15FloatRoundStyleE2ESK_EENS1_15EpilogueDefaultEEEEEvvEEEEvNT_6ParamsE)
        /*03c8*/ 	.short	0x0210
        /*03ca*/ 	.short	0x0470


	//----- nvinfo : EIATTR_SW_WAR
	.align		4
.L_43:
        /*03cc*/ 	.byte	0x04, 0x36
        /*03ce*/ 	.short	(.L_45 - .L_44)
.L_44:
        /*03d0*/ 	.word	0x00000008
.L_45:


//--------------------- .nv.callgraph             --------------------------
	.section	.nv.callgraph,"",@"SHT_CUDA_CALLGRAPH"
	.align	4
	.sectionentsize	8
	.align		4
        /*0000*/ 	.word	0x00000000
	.align		4
        /*0004*/ 	.word	0xffffffff
	.align		4
        /*0008*/ 	.word	index@(_ZN7cutlass13device_kernelINS_4gemm6kernel13GemmUniversalIN4cute5tupleIJiiiiEEENS1_10collective13CollectiveMmaINS1_34MainloopSm90TmaGmmaWarpSpecializedILi9ENS5_IJNS4_1CILi2EEENSA_ILi1EEESC_EEENS1_35KernelTmaWarpSpecializedCooperativeEEENS5_IJNSA_ILi128EEENSA_ILi256EEENSA_ILi32EEEEEENS_10bfloat16_tENS5_IJlSC_lEEESK_SL_NS4_8TiledMMAINS4_8MMA_AtomIJNS4_4SM904GMMA28MMA_64x256x16_F32BF16BF16_SSILNSP_5MajorE0ELSR_0ELNSP_7ScaleInE1ELSS_1EEEEEENS4_6LayoutISD_NS5_IJSC_NSA_ILi0EEESW_EEEEENS5_IJNS4_10UnderscoreESZ_SZ_EEEEENS4_13SM90_TMA_LOADENS4_14ComposedLayoutINS4_7SwizzleILi2ELi4ELi3EEENS4_18smem_ptr_flag_bitsILi16EEENSV_INS5_IJNSA_ILi8EEESI_EEENS5_IJSI_SC_EEEEEEEvNS4_8identityENS4_23SM90_TMA_LOAD_MULTICASTES1C_vS1D_EENS_8epilogue10collective6detail29Sm90TmaWarpSpecializedAdapterINS1H_15DefaultEpilogueISK_SL_SL_NS1G_6thread17LinearCombinationISK_Li1EffLNS1L_9ScaleType4KindE0ELNS_15FloatRoundStyleE2ESK_EENS1_15EpilogueDefaultEEEEEvvEEEEvNT_6ParamsE)
	.align		4
        /*000c*/ 	.word	index@(__assertfail)
	.align		4
        /*0010*/ 	.word	0x00000000
	.align		4
        /*0014*/ 	.word	0xfffffffe
	.align		4
        /*0018*/ 	.word	0x00000000
	.align		4
        /*001c*/ 	.word	0xfffffffd
	.align		4
        /*0020*/ 	.word	0x00000000
	.align		4
        /*0024*/ 	.word	0xfffffffc


//--------------------- .nv.constant4             --------------------------
	.section	.nv.constant4,"a",@progbits
	.align	8
	.align		8
.nv.constant4:
        /*0000*/ 	.dword	__assertfail
	.align		8
        /*0008*/ 	.dword	__unnamed_1
	.align		8
        /*0010*/ 	.dword	_ZN40_INTERNAL_a909f333_4_k_cu_429016bb_288304cuda3std3__45__cpo5beginE
	.align		8
        /*0018*/ 	.dword	_ZN40_INTERNAL_a909f333_4_k_cu_429016bb_288304cuda3std3__45__cpo3endE
	.align		8
        /*0020*/ 	.dword	_ZN40_INTERNAL_a909f333_4_k_cu_429016bb_288304cuda3std3__45__cpo6cbeginE
	.align		8
        /*0028*/ 	.dword	_ZN40_INTERNAL_a909f333_4_k_cu_429016bb_288304cuda3std3__45__cpo4cendE
	.align		8
        /*0030*/ 	.dword	_ZN40_INTERNAL_a909f333_4_k_cu_429016bb_288304cuda3std3__442_GLOBAL__N__a909f333_4_k_cu_429016bb_288306ignoreE
	.align		8
        /*0038*/ 	.dword	_ZN40_INTERNAL_a909f333_4_k_cu_429016bb_288304cuda3std3__419piecewise_constructE
	.align		8
        /*0040*/ 	.dword	_ZN40_INTERNAL_a909f333_4_k_cu_429016bb_288304cuda3std3__48in_placeE
	.align		8
        /*0048*/ 	.dword	_ZN40_INTERNAL_a909f333_4_k_cu_429016bb_288304cuda3std6ranges3__45__cpo4swapE
	.align		8
        /*0050*/ 	.dword	_ZN40_INTERNAL_a909f333_4_k_cu_429016bb_288304cuda3std6ranges3__45__cpo9iter_moveE
	.align		8
        /*0058*/ 	.dword	_ZN40_INTERNAL_a909f333_4_k_cu_429016bb_288304cute7productE
	.align		8
        /*0060*/ 	.dword	_ZN40_INTERNAL_a909f333_4_k_cu_429016bb_288304cute1_E
	.align		8
        /*0068*/ 	.dword	$str$22
	.align		8
        /*0070*/ 	.dword	$str$23


//--------------------- .text._ZN7cutlass13device_kernelINS_4gemm6kernel13GemmUniversalIN4cute5tupleIJiiiiEEENS1_10collective13CollectiveMmaINS1_34MainloopSm90TmaGmmaWarpSpecializedILi9ENS5_IJNS4_1CILi2EEENSA_ILi1EEESC_EEENS1_35KernelTmaWarpSpecializedCooperativeEEENS5_IJNSA_ILi128EEENSA_ILi256EEENSA_ILi32EEEEEENS_10bfloat16_tENS5_IJlSC_lEEESK_SL_NS4_8TiledMMAINS4_8MMA_AtomIJNS4_4SM904GMMA28MMA_64x256x16_F32BF16BF16_SSILNSP_5MajorE0ELSR_0ELNSP_7ScaleInE1ELSS_1EEEEEENS4_6LayoutISD_NS5_IJSC_NSA_ILi0EEESW_EEEEENS5_IJNS4_10UnderscoreESZ_SZ_EEEEENS4_13SM90_TMA_LOADENS4_14ComposedLayoutINS4_7SwizzleILi2ELi4ELi3EEENS4_18smem_ptr_flag_bitsILi16EEENSV_INS5_IJNSA_ILi8EEESI_EEENS5_IJSI_SC_EEEEEEEvNS4_8identityENS4_23SM90_TMA_LOAD_MULTICASTES1C_vS1D_EENS_8epilogue10collective6detail29Sm90TmaWarpSpecializedAdapterINS1H_15DefaultEpilogueISK_SL_SL_NS1G_6thread17LinearCombinationISK_Li1EffLNS1L_9ScaleType4KindE0ELNS_15FloatRoundStyleE2ESK_EENS1_15EpilogueDefaultEEEEEvvEEEEvNT_6ParamsE --------------------------
	.section	.text._ZN7cutlass13device_kernelINS_4gemm6kernel13GemmUniversalIN4cute5tupleIJiiiiEEENS1_10collective13CollectiveMmaINS1_34MainloopSm90TmaGmmaWarpSpecializedILi9ENS5_IJNS4_1CILi2EEENSA_ILi1EEESC_EEENS1_35KernelTmaWarpSpecializedCooperativeEEENS5_IJNSA_ILi128EEENSA_ILi256EEENSA_ILi32EEEEEENS_10bfloat16_tENS5_IJlSC_lEEESK_SL_NS4_8TiledMMAINS4_8MMA_AtomIJNS4_4SM904GMMA28MMA_64x256x16_F32BF16BF16_SSILNSP_5MajorE0ELSR_0ELNSP_7ScaleInE1ELSS_1EEEEEENS4_6LayoutISD_NS5_IJSC_NSA_ILi0EEESW_EEEEENS5_IJNS4_10UnderscoreESZ_SZ_EEEEENS4_13SM90_TMA_LOADENS4_14ComposedLayoutINS4_7SwizzleILi2ELi4ELi3EEENS4_18smem_ptr_flag_bitsILi16EEENSV_INS5_IJNSA_ILi8EEESI_EEENS5_IJSI_SC_EEEEEEEvNS4_8identityENS4_23SM90_TMA_LOAD_MULTICASTES1C_vS1D_EENS_8epilogue10collective6detail29Sm90TmaWarpSpecializedAdapterINS1H_15DefaultEpilogueISK_SL_SL_NS1G_6thread17LinearCombinationISK_Li1EffLNS1L_9ScaleType4KindE0ELNS_15FloatRoundStyleE2ESK_EENS1_15EpilogueDefaultEEEEEvvEEEEvNT_6ParamsE,"ax",@progbits
	.align	128
.text._ZN7cutlass13device_kernelINS_4gemm6kernel13GemmUniversalIN4cute5tupleIJiiiiEEENS1_10collective13CollectiveMmaINS1_34MainloopSm90TmaGmmaWarpSpecializedILi9ENS5_IJNS4_1CILi2EEENSA_ILi1EEESC_EEENS1_35KernelTmaWarpSpecializedCooperativeEEENS5_IJNSA_ILi128EEENSA_ILi256EEENSA_ILi32EEEEEENS_10bfloat16_tENS5_IJlSC_lEEESK_SL_NS4_8TiledMMAINS4_8MMA_AtomIJNS4_4SM904GMMA28MMA_64x256x16_F32BF16BF16_SSILNSP_5MajorE0ELSR_0ELNSP_7ScaleInE1ELSS_1EEEEEENS4_6LayoutISD_NS5_IJSC_NSA_ILi0EEESW_EEEEENS5_IJNS4_10UnderscoreESZ_SZ_EEEEENS4_13SM90_TMA_LOADENS4_14ComposedLayoutINS4_7SwizzleILi2ELi4ELi3EEENS4_18smem_ptr_flag_bitsILi16EEENSV_INS5_IJNSA_ILi8EEESI_EEENS5_IJSI_SC_EEEEEEEvNS4_8identityENS4_23SM90_TMA_LOAD_MULTICASTES1C_vS1D_EENS_8epilogue10collective6detail29Sm90TmaWarpSpecializedAdapterINS1H_15DefaultEpilogueISK_SL_SL_NS1G_6thread17LinearCombinationISK_Li1EffLNS1L_9ScaleType4KindE0ELNS_15FloatRoundStyleE2ESK_EENS1_15EpilogueDefaultEEEEEvvEEEEvNT_6ParamsE:
        .type           _ZN7cutlass13device_kernelINS_4gemm6kernel13GemmUniversalIN4cute5tupleIJiiiiEEENS1_10collective13CollectiveMmaINS1_34MainloopSm90TmaGmmaWarpSpecializedILi9ENS5_IJNS4_1CILi2EEENSA_ILi1EEESC_EEENS1_35KernelTmaWarpSpecializedCooperativeEEENS5_IJNSA_ILi128EEENSA_ILi256EEENSA_ILi32EEEEEENS_10bfloat16_tENS5_IJlSC_lEEESK_SL_NS4_8TiledMMAINS4_8MMA_AtomIJNS4_4SM904GMMA28MMA_64x256x16_F32BF16BF16_SSILNSP_5MajorE0ELSR_0ELNSP_7ScaleInE1ELSS_1EEEEEENS4_6LayoutISD_NS5_IJSC_NSA_ILi0EEESW_EEEEENS5_IJNS4_10UnderscoreESZ_SZ_EEEEENS4_13SM90_TMA_LOADENS4_14ComposedLayoutINS4_7SwizzleILi2ELi4ELi3EEENS4_18smem_ptr_flag_bitsILi16EEENSV_INS5_IJNSA_ILi8EEESI_EEENS5_IJSI_SC_EEEEEEEvNS4_8identityENS4_23SM90_TMA_LOAD_MULTICASTES1C_vS1D_EENS_8epilogue10collective6detail29Sm90TmaWarpSpecializedAdapterINS1H_15DefaultEpilogueISK_SL_SL_NS1G_6thread17LinearCombinationISK_Li1EffLNS1L_9ScaleType4KindE0ELNS_15FloatRoundStyleE2ESK_EENS1_15EpilogueDefaultEEEEEvvEEEEvNT_6ParamsE,@function
        .size           _ZN7cutlass13device_kernelINS_4gemm6kernel13GemmUniversalIN4cute5tupleIJiiiiEEENS1_10collective13CollectiveMmaINS1_34MainloopSm90TmaGmmaWarpSpecializedILi9ENS5_IJNS4_1CILi2EEENSA_ILi1EEESC_EEENS1_35KernelTmaWarpSpecializedCooperativeEEENS5_IJNSA_ILi128EEENSA_ILi256EEENSA_ILi32EEEEEENS_10bfloat16_tENS5_IJlSC_lEEESK_SL_NS4_8TiledMMAINS4_8MMA_AtomIJNS4_4SM904GMMA28MMA_64x256x16_F32BF16BF16_SSILNSP_5MajorE0ELSR_0ELNSP_7ScaleInE1ELSS_1EEEEEENS4_6LayoutISD_NS5_IJSC_NSA_ILi0EEESW_EEEEENS5_IJNS4_10UnderscoreESZ_SZ_EEEEENS4_13SM90_TMA_LOADENS4_14ComposedLayoutINS4_7SwizzleILi2ELi4ELi3EEENS4_18smem_ptr_flag_bitsILi16EEENSV_INS5_IJNSA_ILi8EEESI_EEENS5_IJSI_SC_EEEEEEEvNS4_8identityENS4_23SM90_TMA_LOAD_MULTICASTES1C_vS1D_EENS_8epilogue10collective6detail29Sm90TmaWarpSpecializedAdapterINS1H_15DefaultEpilogueISK_SL_SL_NS1G_6thread17LinearCombinationISK_Li1EffLNS1L_9ScaleType4KindE0ELNS_15FloatRoundStyleE2ESK_EENS1_15EpilogueDefaultEEEEEvvEEEEvNT_6ParamsE,(.L_x_338 - _ZN7cutlass13device_kernelINS_4gemm6kernel13GemmUniversalIN4cute5tupleIJiiiiEEENS1_10collective13CollectiveMmaINS1_34MainloopSm90TmaGmmaWarpSpecializedILi9ENS5_IJNS4_1CILi2EEENSA_ILi1EEESC_EEENS1_35KernelTmaWarpSpecializedCooperativeEEENS5_IJNSA_ILi128EEENSA_ILi256EEENSA_ILi32EEEEEENS_10bfloat16_tENS5_IJlSC_lEEESK_SL_NS4_8TiledMMAINS4_8MMA_AtomIJNS4_4SM904GMMA28MMA_64x256x16_F32BF16BF16_SSILNSP_5MajorE0ELSR_0ELNSP_7ScaleInE1ELSS_1EEEEEENS4_6LayoutISD_NS5_IJSC_NSA_ILi0EEESW_EEEEENS5_IJNS4_10UnderscoreESZ_SZ_EEEEENS4_13SM90_TMA_LOADENS4_14ComposedLayoutINS4_7SwizzleILi2ELi4ELi3EEENS4_18smem_ptr_flag_bitsILi16EEENSV_INS5_IJNSA_ILi8EEESI_EEENS5_IJSI_SC_EEEEEEEvNS4_8identityENS4_23SM90_TMA_LOAD_MULTICASTES1C_vS1D_EENS_8epilogue10collective6detail29Sm90TmaWarpSpecializedAdapterINS1H_15DefaultEpilogueISK_SL_SL_NS1G_6thread17LinearCombinationISK_Li1EffLNS1L_9ScaleType4KindE0ELNS_15FloatRoundStyleE2ESK_EENS1_15EpilogueDefaultEEEEEvvEEEEvNT_6ParamsE)
        .other          _ZN7cutlass13device_kernelINS_4gemm6kernel13GemmUniversalIN4cute5tupleIJiiiiEEENS1_10collective13CollectiveMmaINS1_34MainloopSm90TmaGmmaWarpSpecializedILi9ENS5_IJNS4_1CILi2EEENSA_ILi1EEESC_EEENS1_35KernelTmaWarpSpecializedCooperativeEEENS5_IJNSA_ILi128EEENSA_ILi256EEENSA_ILi32EEEEEENS_10bfloat16_tENS5_IJlSC_lEEESK_SL_NS4_8TiledMMAINS4_8MMA_AtomIJNS4_4SM904GMMA28MMA_64x256x16_F32BF16BF16_SSILNSP_5MajorE0ELSR_0ELNSP_7ScaleInE1ELSS_1EEEEEENS4_6LayoutISD_NS5_IJSC_NSA_ILi0EEESW_EEEEENS5_IJNS4_10UnderscoreESZ_SZ_EEEEENS4_13SM90_TMA_LOADENS4_14ComposedLayoutINS4_7SwizzleILi2ELi4ELi3EEENS4_18smem_ptr_flag_bitsILi16EEENSV_INS5_IJNSA_ILi8EEESI_EEENS5_IJSI_SC_EEEEEEEvNS4_8identityENS4_23SM90_TMA_LOAD_MULTICASTES1C_vS1D_EENS_8epilogue10collective6detail29Sm90TmaWarpSpecializedAdapterINS1H_15DefaultEpilogueISK_SL_SL_NS1G_6thread17LinearCombinationISK_Li1EffLNS1L_9ScaleType4KindE0ELNS_15FloatRoundStyleE2ESK_EENS1_15EpilogueDefaultEEEEEvvEEEEvNT_6ParamsE,@"STO_CUDA_ENTRY STV_DEFAULT"
_ZN7cutlass13device_kernelINS_4gemm6kernel13GemmUniversalIN4cute5tupleIJiiiiEEENS1_10collective13CollectiveMmaINS1_34MainloopSm90TmaGmmaWarpSpecializedILi9ENS5_IJNS4_1CILi2EEENSA_ILi1EEESC_EEENS1_35KernelTmaWarpSpecializedCooperativeEEENS5_IJNSA_ILi128EEENSA_ILi256EEENSA_ILi32EEEEEENS_10bfloat16_tENS5_IJlSC_lEEESK_SL_NS4_8TiledMMAINS4_8MMA_AtomIJNS4_4SM904GMMA28MMA_64x256x16_F32BF16BF16_SSILNSP_5MajorE0ELSR_0ELNSP_7ScaleInE1ELSS_1EEEEEENS4_6LayoutISD_NS5_IJSC_NSA_ILi0EEESW_EEEEENS5_IJNS4_10UnderscoreESZ_SZ_EEEEENS4_13SM90_TMA_LOADENS4_14ComposedLayoutINS4_7SwizzleILi2ELi4ELi3EEENS4_18smem_ptr_flag_bitsILi16EEENSV_INS5_IJNSA_ILi8EEESI_EEENS5_IJSI_SC_EEEEEEEvNS4_8identityENS4_23SM90_TMA_LOAD_MULTICASTES1C_vS1D_EENS_8epilogue10collective6detail29Sm90TmaWarpSpecializedAdapterINS1H_15DefaultEpilogueISK_SL_SL_NS1G_6thread17LinearCombinationISK_Li1EffLNS1L_9ScaleType4KindE0ELNS_15FloatRoundStyleE2ESK_EENS1_15EpilogueDefaultEEEEEvvEEEEvNT_6ParamsE:
[----:B------:R-:W0:Y:S01]  /*0000*/  LDC R1, c[0x0][0x28] ;  /* 0x00000a00ff017b82 */ /* 0x000e220000000800 */
[----:B------:R-:W1:Y:S01]  /*0010*/  S2R R18, SR_TID.X ;  /* 0x0000000000127919 */ /* 0x000e620000002100 */
[----:B------:R-:W-:Y:S01]  /*0020*/  ELECT P0, URZ, PT ;  /* 0x00000000003f782f */ /* 0x000fe20003800000 */
[----:B------:R-:W-:Y:S01]  /*0030*/  BSSY B0, `(.L_x_0) ;  /* 0x000000f000007945 */ /* 0x000fe20003800000 */
[--C-:B-1----:R-:W-:Y:S02]  /*0040*/  SHF.R.U32.HI R0, RZ, 0x5, R18.reuse ;  /* 0x00000005ff007819 */ /* 0x102fe40000011612 */
[----:B------:R-:W-:-:S03]  /*0050*/  SHF.R.U32.HI R3, RZ, 0x7, R18 ;  /* 0x00000007ff037819 */ /* 0x000fc60000011612 */
[----:B------:R-:W1:Y:S04]  /*0060*/  SHFL.IDX PT, R2, R0, RZ, 0x1f ;  /* 0x00001fff00027589 */ /* 0x000e6800000e0000 */
[----:B------:R2:W3:Y:S01]  /*0070*/  SHFL.IDX PT, R5, R3, RZ, 0x1f ;  /* 0x00001fff03057589 */ /* 0x0004e200000e0000 */
[----:B-1----:R-:W-:-:S13]  /*0080*/  ISETP.NE.OR P0, PT, R2, RZ, !P0 ;  /* 0x000000ff0200720c */ /* 0x002fda0004705670 */
[----:B0-23--:R-:W-:Y:S05]  /*0090*/  @P0 BRA `(.L_x_1) ;  /* 0x0000000000200947 */ /* 0x00dfea0003800000 */
[----:B------:R-:W-:Y:S02]  /*00a0*/  ULDC.64 UR4, c[0x0][0x198] ;  /* 0x0000660000047ab9 */ /* 0x000fe40000000a00 */
[----:B------:R-:W-:Y:S02]  /*00b0*/  UIADD3 UR6, UP0, UR4, 0xf0, URZ ;  /* 0x000000f004067890 */ /* 0x000fe4000ff1e03f */
[----:B------:R-:W-:Y:S02]  /*00c0*/  UIADD3 UR4, UP1, UR4, 0x1f0, URZ ;  /* 0x000001f004047890 */ /* 0x000fe4000ff3e03f */
[----:B------:R-:W-:Y:S02]  /*00d0*/  UIADD3.X UR7, URZ, UR5, URZ, UP0, !UPT ;  /* 0x000000053f077290 */ /* 0x000fe400087fe43f */
[----:B------:R-:W-:-:S07]  /*00e0*/  UIADD3.X UR5, URZ, UR5, URZ, UP1, !UPT ;  /* 0x000000053f057290 */ /* 0x000fce0008ffe43f */
[----:B------:R0:W-:Y:S02]  /*00f0*/  UTMACCTL.PF [UR6] ;  /* 0x00000000060079b9 */ /* 0x0001e40008040000 */
[----:B------:R0:W-:Y:S02]  /*0100*/  UTMACCTL.PF [UR4] ;  /* 0x00000000040079b9 */ /* 0x0001e40008040000 */
[----:B0-----:R-:W-:Y:S01]  /*0110*/  NOP ;  /* 0x0000000000007918 */ /* 0x001fe20000000000 */
.L_x_1:
[----:B------:R-:W-:Y:S05]  /*0120*/  BSYNC B0 ;  /* 0x0000000000007941 */ /* 0x000fea0003800000 */
.L_x_0:
[----:B------:R-:W0:Y:S02]  /*0130*/  SHFL.IDX PT, R3, R0, RZ, 0x1f ;  /* 0x00001fff00037589 */ /* 0x000e2400000e0000 */
[----:B0-----:R-:W-:-:S13]  /*0140*/  ISETP.NE.AND P0, PT, R3, RZ, PT ;  /* 0x000000ff0300720c */ /* 0x001fda0003f05270 */
[----:B------:R-:W-:Y:S05]  /*0150*/  @P0 BRA `(.L_x_2) ;  /* 0x00000000008c0947 */ /* 0x000fea0003800000 */
[----:B------:R-:W-:Y:S01]  /*0160*/  ELECT P0, URZ, PT ;  /* 0x00000000003f782f */ /* 0x000fe20003800000 */
[----:B------:R-:W-:-:S12]  /*0170*/  BSSY B0, `(.L_x_2) ;  /* 0x0000021000007945 */ /* 0x000fd80003800000 */
[----:B------:R-:W-:Y:S05]  /*0180*/  @!P0 BRA `(.L_x_3) ;  /* 0x00000000007c8947 */ /* 0x000fea0003800000 */
[----:B------:R-:W0:Y:S01]  /*0190*/  S2UR UR8, SR_CgaCtaId ;  /* 0x00000000000879c3 */ /* 0x000e220000008800 */
[----:B------:R-:W-:Y:S01]  /*01a0*/  UMOV UR4, 0x400 ;  /* 0x0000040000047882 */ /* 0x000fe20000000000 */
[----:B------:R-:W-:Y:S01]  /*01b0*/  UMOV UR5, 0x1 ;  /* 0x0000000100057882 */ /* 0x000fe20000000000 */
[----:B------:R-:W-:Y:S02]  /*01c0*/  UMOV UR6, 0x4 ;  /* 0x0000000400067882 */ /* 0x000fe40000000000 */
[----:B------:R-:W-:-:S04]  /*01d0*/  UIADD3 UR6, -UR6, 0x100000, URZ ;  /* 0x0010000006067890 */ /* 0x000fc8000fffe13f */
[----:B------:R-:W-:Y:S02]  /*01e0*/  USHF.L.U32 UR7, UR6, 0xb, URZ ;  /* 0x0000000b06077899 */ /* 0x000fe4000800063f */
[----:B------:R-:W-:Y:S02]  /*01f0*/  USHF.L.U32 UR6, UR6, 0x1, URZ ;  /* 0x0000000106067899 */ /* 0x000fe4000800063f */
[----:B0-----:R-:W-:Y:S02]  /*0200*/  ULEA UR8, UR8, UR4, 0x18 ;  /* 0x0000000408087291 */ /* 0x001fe4000f8ec03f */
[----:B------:R-:W-:-:S04]  /*0210*/  UIADD3 UR4, -UR5, 0x100000, URZ ;  /* 0x0010000005047890 */ /* 0x000fc8000fffe13f */
[----:B------:R-:W-:Y:S02]  /*0220*/  USHF.L.U32 UR5, UR4, 0xb, URZ ;  /* 0x0000000b04057899 */ /* 0x000fe4000800063f */
[----:B------:R-:W-:Y:S01]  /*0230*/  USHF.L.U32 UR4, UR4, 0x1, URZ ;  /* 0x0000000104047899 */ /* 0x000fe2000800063f */
[----:B------:R-:W0:Y:S11]  /*0240*/  FENCE.VIEW.ASYNC.S ;  /* 0x00000000000073c6 */ /* 0x000e360000000000 */
[----:B0-----:R0:W1:Y:S01]  /*0250*/  SYNCS.EXCH.64 URZ, [UR8], UR4 ;  /* 0x00000004083f75b2 */ /* 0x0010620008000100 */
[----:B------:R0:W2:Y:S01]  /*0260*/  SYNCS.EXCH.64 URZ, [UR8+0x48], UR6 ;  /* 0x00004806083f75b2 */ /* 0x0000a20008000100 */
[----:B------:R0:W3:Y:S01]  /*0270*/  SYNCS.EXCH.64 URZ, [UR8+0x8], UR4 ;  /* 0x00000804083f75b2 */ /* 0x0000e20008000100 */
[----:B------:R0:W4:Y:S01]  /*0280*/  SYNCS.EXCH.64 URZ, [UR8+0x50], UR6 ;  /* 0x00005006083f75b2 */ /* 0x0001220008000100 */
[----:B------:R0:W0:Y:S01]  /*0290*/  SYNCS.EXCH.64 URZ, [UR8+0x10], UR4 ;  /* 0x00001004083f75b2 */ /* 0x0000220008000100 */
        /* <DEDUP_REMOVED lines=13> */
[----:B------:R-:W-:Y:S01]  /*0370*/  NOP ;  /* 0x0000000000007918 */ /* 0x000fe20000000000 */
.L_x_3:
[----:B0-----:R-:W-:Y:S05]  /*0380*/  BSYNC B0 ;  /* 0x0000000000007941 */ /* 0x001fea0003800000 */
.L_x_2:
[----:B------:R-:W-:Y:S01]  /*0390*/  SHF.R.S32.HI R7, RZ, 0x1f, R18 ;  /* 0x0000001fff077819 */ /* 0x000fe20000011412 */
[----:B------:R-:W0:Y:S01]  /*03a0*/  SHFL.IDX PT, R0, R0, RZ, 0x1f ;  /* 0x00001fff00007589 */ /* 0x000e2200000e0000 */
[----:B------:R-:W5:Y:S01]  /*03b0*/  S2UR UR8, SR_CTAID.X ;  /* 0x00000000000879c3 */ /* 0x000f620000002500 */
[----:B------:R-:W-:Y:S02]  /*03c0*/  ELECT P0, URZ, PT ;  /* 0x00000000003f782f */ /* 0x000fe40003800000 */
[----:B------:R-:W-:Y:S01]  /*03d0*/  LEA.HI R7, R7, R18, RZ, 0x7 ;  /* 0x0000001207077211 */ /* 0x000fe200078f38ff */
[----:B------:R-:W1:Y:S01]  /*03e0*/  S2R R4, SR_CTAID.Y ;  /* 0x0000000000047919 */ /* 0x000e620000002600 */
[----:B------:R-:W-:Y:S01]  /*03f0*/  SHF.R.S32.HI R8, RZ, 0x1f, R3 ;  /* 0x0000001fff087819 */ /* 0x000fe20000011403 */
[----:B------:R-:W-:Y:S01]  /*0400*/  ULDC UR4, c[0x0][0x150] ;  /* 0x0000540000047ab9 */ /* 0x000fe20000000800 */
[----:B------:R-:W-:Y:S01]  /*0410*/  LOP3.LUT R7, R7, 0xffffff80, RZ, 0xc0, !PT ;  /* 0xffffff8007077812 */ /* 0x000fe200078ec0ff */
[----:B------:R-:W-:Y:S01]  /*0420*/  NOP ;  /* 0x0000000000007918 */ /* 0x000fe20000000000 */
[----:B------:R-:W-:Y:S01]  /*0430*/  LEA.HI R8, R8, R3, RZ, 0x2 ;  /* 0x0000000308087211 */ /* 0x000fe200078f10ff */
[----:B------:R-:W2:Y:S01]  /*0440*/  LDC R10, c[0x0][0x144] ;  /* 0x00005100ff0a7b82 */ /* 0x000ea20000000800 */
[----:B------:R-:W-:Y:S01]  /*0450*/  NOP ;  /* 0x0000000000007918 */ /* 0x000fe20000000000 */
[----:B------:R-:W-:Y:S01]  /*0460*/  IMAD.IADD R6, R18, 0x1, -R7 ;  /* 0x0000000112067824 */ /* 0x000fe200078e0a07 */
[----:B------:R-:W-:Y:S01]  /*0470*/  LOP3.LUT R8, R8, 0x3ffffffc, RZ, 0xc0, !PT ;  /* 0x3ffffffc08087812 */ /* 0x000fe200078ec0ff */
[----:B------:R-:W-:Y:S01]  /*0480*/  IMAD.MOV.U32 R22, RZ, RZ, 0x1 ;  /* 0x00000001ff167424 */ /* 0x000fe200078e00ff */
[----:B------:R-:W-:-:S02]  /*0490*/  ISETP.NE.AND P3, PT, R5, RZ, PT ;  /* 0x000000ff0500720c */ /* 0x000fc40003f65270 */
[----:B------:R-:W-:Y:S01]  /*04a0*/  SHF.R.S32.HI R7, RZ, 0x1f, R6 ;  /* 0x0000001fff077819 */ /* 0x000fe20000011406 */
[----:B------:R-:W-:Y:S01]  /*04b0*/  IMAD.IADD R8, R3, 0x1, -R8 ;  /* 0x0000000103087824 */ /* 0x000fe200078e0a08 */
[----:B------:R-:W3:Y:S02]  /*04c0*/  LDC R13, c[0x0][0x140] ;  /* 0x00005000ff0d7b82 */ /* 0x000ee40000000800 */
[----:B------:R-:W-:Y:S02]  /*04d0*/  LEA.HI R7, R7, R6, RZ, 0x3 ;  /* 0x0000000607077211 */ /* 0x000fe400078f18ff */
[----:B0-----:R-:W-:Y:S02]  /*04e0*/  ISETP.NE.OR P0, PT, R0, RZ, !P0 ;  /* 0x000000ff0000720c */ /* 0x001fe40004705670 */
[--C-:B------:R-:W-:Y:S02]  /*04f0*/  SHF.R.S32.HI R0, RZ, 0x3, R7.reuse ;  /* 0x00000003ff007819 */ /* 0x100fe40000011407 */
[----:B------:R-:W-:-:S02]  /*0500*/  SHF.R.S32.HI R7, RZ, 0x1f, R7 ;  /* 0x0000001fff077819 */ /* 0x000fc40000011407 */
[----:B-----5:R-:W-:Y:S02]  /*0510*/  I2FP.F32.U32 R9, UR8 ;  /* 0x0000000800097c45 */ /* 0x020fe40008201000 */
[----:B------:R-:W-:-:S03]  /*0520*/  LEA.HI R7, R7, R0, RZ, 0x2 ;  /* 0x0000000007077211 */ /* 0x000fc600078f10ff */
[----:B------:R-:W-:Y:S01]  /*0530*/  FMUL R9, R9, UR4 ;  /* 0x0000000409097c20 */ /* 0x000fe20008400000 */
[----:B------:R-:W-:Y:S01]  /*0540*/  LOP3.LUT R7, R7, 0xfffffffc, RZ, 0xc0, !PT ;  /* 0xfffffffc07077812 */ /* 0x000fe200078ec0ff */
[----:B------:R-:W-:Y:S01]  /*0550*/  VOTEU.ALL UP0, P0 ;  /* 0x00000000003f7886 */ /* 0x000fe20000000000 */
[----:B-1----:R-:W-:Y:S01]  /*0560*/  I2FP.F32.U32 R3, R4 ;  /* 0x0000000400037245 */ /* 0x002fe20000201000 */
[----:B------:R-:W-:Y:S01]  /*0570*/  ULDC UR4, c[0x0][0x154] ;  /* 0x0000550000047ab9 */ /* 0x000fe20000000800 */
[----:B------:R-:W-:Y:S01]  /*0580*/  VOTEU.ALL UP1, P0 ;  /* 0x00000000003f7886 */ /* 0x000fe20000020000 */
[----:B------:R-:W0:Y:S01]  /*0590*/  F2I.U32.TRUNC.NTZ R9, R9 ;  /* 0x0000000900097305 */ /* 0x000e22000020f000 */
[----:B------:R-:W-:Y:S01]  /*05a0*/  IMAD.IADD R7, R0, 0x1, -R7 ;  /* 0x0000000100077824 */ /* 0x000fe200078e0a07 */
[----:B------:R-:W1:Y:S01]  /*05b0*/  @!UP0 S2UR UR7, SR_CgaCtaId ;  /* 0x00000000000789c3 */ /* 0x000e620000008800 */
[----:B------:R-:W-:Y:S01]  /*05c0*/  FMUL R12, R3, UR4 ;  /* 0x00000004030c7c20 */ /* 0x000fe20008400000 */
[----:B------:R-:W-:Y:S01]  /*05d0*/  UMOV UR4, 0x20 ;  /* 0x0000002000047882 */ /* 0x000fe20000000000 */
[----:B------:R-:W-:Y:S01]  /*05e0*/  IMAD R8, R8, 0x4, R7 ;  /* 0x0000000408087824 */ /* 0x000fe200078e0207 */
[----:B------:R-:W-:Y:S01]  /*05f0*/  @!UP0 UMOV UR6, 0x400 ;  /* 0x0000040000068882 */ /* 0x000fe20000000000 */
[----:B------:R-:W-:-:S04]  /*0600*/  @!UP0 UIADD3 UR4, -UR4, 0x100000, URZ ;  /* 0x0010000004048890 */ /* 0x000fc8000fffe13f */
[----:B------:R-:W-:Y:S02]  /*0610*/  @!UP0 USHF.L.U32 UR5, UR4, 0xb, URZ ;  /* 0x0000000b04058899 */ /* 0x000fe4000800063f */
[----:B------:R-:W-:Y:S01]  /*0620*/  @!UP0 USHF.L.U32 UR4, UR4, 0x1, URZ ;  /* 0x0000000104048899 */ /* 0x000fe2000800063f */
[----:B---3--:R-:W-:Y:S01]  /*0630*/  ISETP.EQ.U32.AND P2, PT, R13, 0x1, PT ;  /* 0x000000010d00780c */ /* 0x008fe20003f42070 */
[----:B------:R-:W3:Y:S01]  /*0640*/  F2I.U32.TRUNC.NTZ R12, R12 ;  /* 0x0000000c000c7305 */ /* 0x000ee2000020f000 */
[----:B------:R-:W-:Y:S01]  /*0650*/  LEA.HI R0, R8, R8, RZ, 0x1 ;  /* 0x0000000808007211 */ /* 0x000fe200078f08ff */
[----:B------:R-:W5:Y:S03]  /*0660*/  LDC R7, c[0x0][0x148] ;  /* 0x00005200ff077b82 */ /* 0x000f660000000800 */
[----:B------:R-:W-:Y:S01]  /*0670*/  LOP3.LUT R11, R0, 0xfffffffe, RZ, 0xc0, !PT ;  /* 0xfffffffe000b7812 */ /* 0x000fe200078ec0ff */
[----:B0-----:R-:W-:Y:S01]  /*0680*/  IMAD.MOV R15, RZ, RZ, -R9 ;  /* 0x000000ffff0f7224 */ /* 0x001fe200078e0a09 */
[----:B------:R-:W-:-:S03]  /*0690*/  SHF.R.S32.HI R9, RZ, 0x1f, R2 ;  /* 0x0000001fff097819 */ /* 0x000fc60000011402 */
[----:B--2---:R-:W-:Y:S01]  /*06a0*/  IMAD R3, R10, R15, UR8 ;  /* 0x000000080a037e24 */ /* 0x004fe2000f8e020f */
[----:B------:R-:W-:Y:S01]  /*06b0*/  LEA.HI R9, R9, R2, RZ, 0x2 ;  /* 0x0000000209097211 */ /* 0x000fe200078f10ff */
[C---:B------:R-:W-:Y:S02]  /*06c0*/  IMAD.IADD R0, R8.reuse, 0x1, -R11 ;  /* 0x0000000108007824 */ /* 0x040fe400078e0a0b */
[----:B------:R-:W-:Y:S01]  /*06d0*/  IMAD.SHL.U32 R11, R8, 0x4, RZ ;  /* 0x00000004080b7824 */ /* 0x000fe200078e00ff */
[----:B------:R-:W-:Y:S01]  /*06e0*/  LOP3.LUT R9, R9, 0xfffffffc, RZ, 0xc0, !PT ;  /* 0xfffffffc09097812 */ /* 0x000fe200078ec0ff */
[----:B---3--:R-:W-:Y:S01]  /*06f0*/  IMAD.MOV R24, RZ, RZ, -R12 ;  /* 0x000000ffff187224 */ /* 0x008fe200078e0a0c */
[----:B------:R-:W-:Y:S01]  /*0700*/  ISETP.NE.AND P4, PT, R0, R3, PT ;  /* 0x000000030000720c */ /* 0x000fe20003f85270 */
[----:B-1----:R-:W-:Y:S01]  /*0710*/  @!UP0 ULEA UR6, UR7, UR6, 0x18 ;  /* 0x0000000607068291 */ /* 0x002fe2000f8ec03f */
[----:B------:R-:W-:Y:S01]  /*0720*/  LOP3.LUT R152, R8, 0xc, R11, 0x78, !PT ;  /* 0x0000000c08987812 */ /* 0x000fe200078e780b */
[----:B------:R-:W-:Y:S01]  /*0730*/  IMAD.IADD R0, R2, 0x1, -R9 ;  /* 0x0000000102007824 */ /* 0x000fe200078e0a09 */
[----:B------:R-:W-:Y:S01]  /*0740*/  VOTEU.ALL UP0, P0 ;  /* 0x00000000003f7886 */ /* 0x000fe20000000000 */
[----:B------:R-:W-:Y:S01]  /*0750*/  LOP3.LUT P0, RZ, R6, 0x7, RZ, 0xc0, !PT ;  /* 0x0000000706ff7812 */ /* 0x000fe2000780c0ff */
[----:B------:R-:W-:-:S02]  /*0760*/  VIADD R6, R5, 0xffffffff ;  /* 0xffffffff05067836 */ /* 0x000fc40000000000 */
[----:B------:R-:W-:Y:S01]  /*0770*/  ISETP.NE.AND P1, PT, R0, 0x3, PT ;  /* 0x000000030000780c */ /* 0x000fe20003f25270 */
[----:B-----5:R-:W-:Y:S01]  /*0780*/  IMAD R9, R7, R24, R4 ;  /* 0x0000001807097224 */ /* 0x020fe200078e0204 */
[----:B------:R-:W-:Y:S02]  /*0790*/  ISETP.LT.U32.AND P0, PT, R152, 0x2, !P0 ;  /* 0x000000029800780c */ /* 0x000fe40004701070 */
[----:B------:R-:W-:Y:S01]  /*07a0*/  ISETP.EQ.OR P1, PT, R0, RZ, !P1 ;  /* 0x000000ff0000720c */ /* 0x000fe20004f22670 */
[----:B------:R-:W0:Y:S02]  /*07b0*/  FENCE.VIEW.ASYNC.S ;  /* 0x00000000000073c6 */ /* 0x000e240000000000 */
[----:B0-----:R0:W1:Y:S01]  /*07c0*/  @!UP0 SYNCS.EXCH.64 URZ, [UR6+0xa0], UR4 ;  /* 0x0000a004063f85b2 */ /* 0x0010620008000100 */
[----:B------:R-:W-:Y:S02]  /*07d0*/  @P4 LEA.HI R2, R152, R152, RZ, 0x1 ;  /* 0x0000009898024211 */ /* 0x000fe400078f08ff */
[----:B------:R-:W-:-:S02]  /*07e0*/  ISETP.EQ.AND P1, PT, R5, RZ, P1 ;  /* 0x000000ff0500720c */ /* 0x000fc40000f22270 */
[----:B------:R-:W-:Y:S02]  /*07f0*/  @P4 SHF.R.S32.HI R2, RZ, 0x1, R2 ;  /* 0x00000001ff024819 */ /* 0x000fe40000011402 */
[----:B------:R-:W-:Y:S02]  /*0800*/  ISETP.GE.U32.AND P6, PT, R6, 0x2, PT ;  /* 0x000000020600780c */ /* 0x000fe40003fc6070 */
[----:B------:R-:W-:Y:S02]  /*0810*/  @P4 ISETP.NE.AND P5, PT, R2, R9, PT ;  /* 0x000000090200420c */ /* 0x000fe40003fa5270 */
[----:B------:R-:W-:Y:S02]  /*0820*/  SEL R9, RZ, 0x1, !P0 ;  /* 0x00000001ff097807 */ /* 0x000fe40004000000 */
[----:B------:R-:W-:Y:S02]  /*0830*/  @P4 SEL R22, RZ, 0x1, P5 ;  /* 0x00000001ff164807 */ /* 0x000fe40002800000 */
[----:B------:R-:W-:Y:S01]  /*0840*/  SEL R19, RZ, 0x1, !P1 ;  /* 0x00000001ff137807 */ /* 0x000fe20004800000 */
[----:B------:R0:W2:Y:S01]  /*0850*/  @!UP1 SYNCS.EXCH.64 URZ, [UR6+0xa8], UR4 ;  /* 0x0000a804063f95b2 */ /* 0x0000a20008000100 */
[----:B------:R-:W-:Y:S01]  /*0860*/  LOP3.LUT R22, R22, R9, RZ, 0xc0, !PT ;  /* 0x0000000916167212 */ /* 0x000fe200078ec0ff */
[----:B------:R-:W-:Y:S01]  /*0870*/  NOP ;  /* 0x0000000000007918 */ /* 0x000fe20000000000 */
[----:B------:R-:W-:Y:S01]  /*0880*/  SEL R19, R19, 0x2, P6 ;  /* 0x0000000213137807 */ /* 0x000fe20003000000 */
[----:B------:R-:W-:Y:S06]  /*0890*/  @!P2 BRA `(.L_x_4) ;  /* 0x000000000008a947 */ /* 0x000fec0003800000 */
[----:B-12-4-:R-:W-:Y:S01]  /*08a0*/  UCGABAR_ARV ;  /* 0x00000000000079c7 */ /* 0x016fe20008000000 */
[----:B------:R-:W-:Y:S05]  /*08b0*/  BRA `(.L_x_5) ;  /* 0x0000000000047947 */ /* 0x000fea0003800000 */
.L_x_4:
[----:B-12-4-:R-:W-:Y:S01]  /*08c0*/  NOP ;  /* 0x0000000000007918 */ /* 0x016fe20000000000 */
.L_x_5:
[----:B------:R-:W1:Y:S01]  /*08d0*/  LDC R2, c[0x0][0x65c] ;  /* 0x00019700ff027b82 */ /* 0x000e620000000800 */
[----:B------:R-:W-:Y:S02]  /*08e0*/  IMAD.U32 R8, RZ, RZ, UR8 ;  /* 0x00000008ff087e24 */ /* 0x000fe4000f8e00ff */
[----:B------:R-:W-:Y:S01]  /*08f0*/  IMAD.MOV.U32 R9, RZ, RZ, RZ ;  /* 0x000000ffff097224 */ /* 0x000fe200078e00ff */
[----:B-1----:R-:W-:-:S04]  /*0900*/  ISETP.NE.AND P1, PT, R2, 0x1, PT ;  /* 0x000000010200780c */ /* 0x002fc80003f25270 */
[----:B------:R-:W-:-:S09]  /*0910*/  P2R R5, PR, RZ, 0x2 ;  /* 0x00000002ff057803 */ /* 0x000fd20000000000 */
[----:B------:R-:W1:Y:S01]  /*0920*/  @P1 LDC R17, c[0x0][0x10] ;  /* 0x00000400ff111b82 */ /* 0x000e620000000800 */
[----:B------:R-:W-:Y:S02]  /*0930*/  @P1 IMAD.MOV.U32 R5, RZ, RZ, RZ ;  /* 0x000000ffff051224 */ /* 0x000fe400078e00ff */
[----:B------:R-:W-:-:S05]  /*0940*/  @P1 IMAD.MOV.U32 R13, RZ, RZ, RZ ;  /* 0x000000ffff0d1224 */ /* 0x000fca00078e00ff */
[----:B------:R-:W2:Y:S01]  /*0950*/  @!P1 LDC R11, c[0x0][0xc] ;  /* 0x00000300ff0b9b82 */ /* 0x000ea20000000800 */
[----:B-1----:R-:W-:-:S04]  /*0960*/  @P1 IMAD.WIDE.U32 R16, R17, UR8, R4 ;  /* 0x0000000811101c25 */ /* 0x002fc8000f8e0004 */
[----:B------:R-:W-:Y:S02]  /*0970*/  @P1 IMAD.IADD R17, R17, 0x1, R13 ;  /* 0x0000000111111824 */ /* 0x000fe400078e020d */
[----:B--2---:R-:W-:-:S04]  /*0980*/  @!P1 IMAD.WIDE.U32 R8, R4, R11, R8 ;  /* 0x0000000b04089225 */ /* 0x004fc800078e0008 */
[----:B------:R-:W-:Y:S02]  /*0990*/  @!P1 IMAD.MOV.U32 R16, RZ, RZ, R8 ;  /* 0x000000ffff109224 */ /* 0x000fe400078e0008 */
[----:B------:R-:W-:Y:S01]  /*09a0*/  @!P1 IMAD.MOV.U32 R17, RZ, RZ, R9 ;  /* 0x000000ffff119224 */ /* 0x000fe200078e0009 */
[----:B------:R-:W-:Y:S06]  /*09b0*/  @!P2 BRA `(.L_x_6) ;  /* 0x00000000000ca947 */ /* 0x000fec0003800000 */
[----:B------:R-:W-:Y:S01]  /*09c0*/  UCGABAR_WAIT ;  /* 0x0000000000007dc7 */ /* 0x000fe20008000000 */
[----:B------:R-:W-:Y:S01]  /*09d0*/  CCTL.IVALL ;  /* 0x00000000ff00798f */ /* 0x000fe20002000000 */
[----:B------:R-:W-:Y:S05]  /*09e0*/  BRA `(.L_x_7) ;  /* 0x0000000000047947 */ /* 0x000fea0003800000 */
.L_x_6:
[----:B------:R-:W-:Y:S06]  /*09f0*/  BAR.SYNC.DEFER_BLOCKING 0x0 ;  /* 0x0000000000007b1d */ /* 0x000fec0000010000 */
.L_x_7:
[----:B------:R-:W-:Y:S05]  /*0a00*/  @!P3 BRA `(.L_x_8) ;  /* 0x0000009400e0b947 */ /* 0x000fea0003800000 */
[----:B------:R-:W-:-:S13]  /*0a10*/  ISETP.GT.U32.AND P0, PT, R6, 0x1, PT ;  /* 0x000000010600780c */ /* 0x000fda0003f04070 */
[----:B0-----:R-:W-:Y:S05]  /*0a20*/  @P0 EXIT ;  /* 0x000000000000094d */ /* 0x001fea0003800000 */
[----:B------:R-:W-:Y:S01]  /*0a30*/  ULDC.64 UR4, c[0x0][0x650] ;  /* 0x0001940000047ab9 */ /* 0x000fe20000000a00 */
[----:B------:R-:W-:Y:S01]  /*0a40*/  PRMT R0, RZ, 0x7610, R0 ;  /* 0x00007610ff007816 */ /* 0x000fe20000000000 */
[----:B------:R-:W-:Y:S01]  /*0a50*/  IMAD.MOV.U32 R154, RZ, RZ, -0x1 ;  /* 0xffffffffff9a7424 */ /* 0x000fe200078e00ff */
[----:B------:R-:W-:Y:S01]  /*0a60*/  ISETP.GE.U32.AND P0, PT, R16, UR4, PT ;  /* 0x0000000410007c0c */ /* 0x000fe2000bf06070 */
[----:B------:R-:W-:Y:S02]  /*0a70*/  IMAD.MOV.U32 R153, RZ, RZ, -0x1 ;  /* 0xffffffffff997424 */ /* 0x000fe400078e00ff */
[----:B------:R-:W-:Y:S01]  /*0a80*/  IMAD.MOV.U32 R23, RZ, RZ, -0x1 ;  /* 0xffffffffff177424 */ /* 0x000fe200078e00ff */
[----:B------:R-:W-:-:S13]  /*0a90*/  ISETP.GE.U32.AND.EX P0, PT, R17, UR5, PT, P0 ;  /* 0x0000000511007c0c */ /* 0x000fda000bf06100 */
[----:B------:R-:W-:Y:S05]  /*0aa0*/  @P0 BRA `(.L_x_9) ;  /* 0x00000004002c0947 */ /* 0x000fea0003800000 */
[----:B------:R-:W0:Y:S01]  /*0ab0*/  LDC.64 R20, c[0x0][0x628] ;  /* 0x00018a00ff147b82 */ /* 0x000e220000000a00 */
[----:B------:R-:W-:Y:S02]  /*0ac0*/  IMAD.MOV.U32 R8, RZ, RZ, R16 ;  /* 0x000000ffff087224 */ /* 0x000fe400078e0010 */
[----:B------:R-:W-:-:S05]  /*0ad0*/  IMAD.MOV.U32 R9, RZ, RZ, R17 ;  /* 0x000000ffff097224 */ /* 0x000fca00078e0011 */
[----:B------:R-:W1:Y:S08]  /*0ae0*/  LDC R0, c[0x0][0x630] ;  /* 0x00018c00ff007b82 */ /* 0x000e700000000800 */
[----:B------:R-:W2:Y:S01]  /*0af0*/  LDC.64 R26, c[0x0][0x620] ;  /* 0x00018800ff1a7b82 */ /* 0x000ea20000000a00 */
[----:B0-----:R-:W-:-:S04]  /*0b00*/  ISETP.NE.U32.AND P0, PT, R20, RZ, PT ;  /* 0x000000ff1400720c */ /* 0x001fc80003f05070 */
[----:B------:R-:W-:-:S13]  /*0b10*/  ISETP.NE.AND.EX P0, PT, R21, RZ, PT, P0 ;  /* 0x000000ff1500720c */ /* 0x000fda0003f05300 */
[----:B-12---:R-:W-:Y:S05]  /*0b20*/  @!P0 BRA `(.L_x_10) ;  /* 0x0000000000288947 */ /* 0x006fea0003800000 */
[----:B------:R-:W0:Y:S02]  /*0b30*/  LDC R13, c[0x0][0x634] ;  /* 0x00018d00ff0d7b82 */ /* 0x000e240000000800 */
[----:B0-----:R-:W-:-:S05]  /*0b40*/  IADD3 R13, P0, R16, R13, RZ ;  /* 0x0000000d100d7210 */ /* 0x001fca0007f1e0ff */
[----:B------:R-:W-:-:S04]  /*0b50*/  IMAD.X R15, RZ, RZ, R17, P0 ;  /* 0x000000ffff0f7224 */ /* 0x000fc800000e0611 */
[----:B------:R-:W-:-:S04]  /*0b60*/  IMAD.WIDE.U32 R8, R15, R20, RZ ;  /* 0x000000140f087225 */ /* 0x000fc800078e00ff */
[----:B------:R-:W-:-:S04]  /*0b70*/  IMAD.WIDE.U32 R10, P0, R13, R21, R8 ;  /* 0x000000150d0a7225 */ /* 0x000fc80007800008 */
[----:B------:R-:W-:-:S04]  /*0b80*/  IMAD.WIDE.U32 R8, R13, R20, RZ ;  /* 0x000000140d087225 */ /* 0x000fc800078e00ff */
[----:B------:R-:W-:Y:S01]  /*0b90*/  IMAD.X R13, RZ, RZ, RZ, P0 ;  /* 0x000000ffff0d7224 */ /* 0x000fe200000e06ff */
[----:B------:R-:W-:Y:S01]  /*0ba0*/  IADD3 RZ, P0, R9, R10, RZ ;  /* 0x0000000a09ff7210 */ /* 0x000fe20007f1e0ff */
[----:B------:R-:W-:-:S04]  /*0bb0*/  IMAD.MOV.U32 R12, RZ, RZ, R11 ;  /* 0x000000ffff0c7224 */ /* 0x000fc800078e000b */
[----:B------:R-:W-:-:S08]  /*0bc0*/  IMAD.WIDE.U32.X R8, R15, R21, R12, P0 ;  /* 0x000000150f087225 */ /* 0x000fd000000e040c */
.L_x_10:
[----:B------:R-:W0:Y:S01]  /*0bd0*/  LDC.64 R20, c[0x0][0x640] ;  /* 0x00019000ff147b82 */ /* 0x000e220000000a00 */
[--C-:B------:R-:W-:Y:S01]  /*0be0*/  SHF.R.U64 R28, R8, R0, R9.reuse ;  /* 0x00000000081c7219 */ /* 0x100fe20000001209 */
[----:B------:R-:W-:Y:S01]  /*0bf0*/  IMAD R30, R7, R24, R4 ;  /* 0x00000018071e7224 */ /* 0x000fe200078e0204 */
[----:B------:R-:W-:Y:S01]  /*0c00*/  SHF.R.U32.HI R0, RZ, R0, R9 ;  /* 0x00000000ff007219 */ /* 0x000fe20000011609 */
[----:B------:R-:W-:Y:S01]  /*0c10*/  IMAD.MOV.U32 R23, RZ, RZ, 0x1 ;  /* 0x00000001ff177424 */ /* 0x000fe200078e00ff */
[----:B------:R-:W-:-:S03]  /*0c20*/  IADD3 R5, P0, RZ, -R28, RZ ;  /* 0x8000001cff057210 */ /* 0x000fc60007f1e0ff */
[----:B------:R-:W1:Y:S02]  /*0c30*/  LDC R6, c[0x0][0x618] ;  /* 0x00018600ff067b82 */ /* 0x000e640000000800 */
[----:B------:R-:W-:-:S04]  /*0c40*/  IMAD.X R9, RZ, RZ, ~R0, P0 ;  /* 0x000000ffff097224 */ /* 0x000fc800000e0e00 */
[-C--:B------:R-:W-:Y:S02]  /*0c50*/  IMAD R0, R9, R26.reuse, RZ ;  /* 0x0000001a09007224 */ /* 0x080fe400078e02ff */
[----:B------:R-:W2:Y:S01]  /*0c60*/  LDC R11, c[0x0][0x608] ;  /* 0x00018200ff0b7b82 */ /* 0x000ea20000000800 */
[----:B------:R-:W-:-:S04]  /*0c70*/  IMAD.WIDE.U32 R8, R5, R26, R16 ;  /* 0x0000001a05087225 */ /* 0x000fc800078e0010 */
[----:B------:R-:W-:-:S03]  /*0c80*/  IMAD R5, R5, R27, R0 ;  /* 0x0000001b05057224 */ /* 0x000fc600078e0200 */
[----:B------:R-:W3:Y:S01]  /*0c90*/  LDC R12, c[0x0][0x658] ;  /* 0x00019600ff0c7b82 */ /* 0x000ee20000000800 */
[----:B0-----:R-:W-:Y:S01]  /*0ca0*/  ISETP.NE.U32.AND P0, PT, R20, RZ, PT ;  /* 0x000000ff1400720c */ /* 0x001fe20003f05070 */
[----:B------:R-:W-:Y:S02]  /*0cb0*/  IMAD.IADD R5, R9, 0x1, R5 ;  /* 0x0000000109057824 */ /* 0x000fe400078e0205 */
[----:B------:R-:W-:Y:S01]  /*0cc0*/  IMAD.MOV.U32 R9, RZ, RZ, -0x1 ;  /* 0xffffffffff097424 */ /* 0x000fe200078e00ff */
[----:B------:R-:W-:-:S03]  /*0cd0*/  ISETP.NE.AND.EX P0, PT, R21, RZ, PT, P0 ;  /* 0x000000ff1500720c */ /* 0x000fc60003f05300 */
[----:B------:R-:W0:Y:S01]  /*0ce0*/  LDC R15, c[0x0][0x600] ;  /* 0x00018000ff0f7b82 */ /* 0x000e220000000800 */
[-CC-:B-1----:R-:W-:Y:S02]  /*0cf0*/  SHF.R.U64 R13, R8, R6.reuse, R5.reuse ;  /* 0x00000006080d7219 */ /* 0x182fe40000001205 */
[----:B------:R-:W-:-:S05]  /*0d00*/  SHF.R.U32.HI R0, RZ, R6, R5 ;  /* 0x00000006ff007219 */ /* 0x000fca0000011605 */
[----:B------:R-:W1:Y:S01]  /*0d10*/  LDC R14, c[0x0][0x648] ;  /* 0x00019200ff0e7b82 */ /* 0x000e620000000800 */
[-CC-:B--2---:R-:W-:Y:S02]  /*0d20*/  SHF.R.U64 R27, R13, R11.reuse, R0.reuse ;  /* 0x0000000b0d1b7219 */ /* 0x184fe40000001200 */
[----:B------:R-:W-:-:S05]  /*0d30*/  SHF.R.U32.HI R5, RZ, R11, R0 ;  /* 0x0000000bff057219 */ /* 0x000fca0000011600 */
[----:B------:R-:W2:Y:S01]  /*0d40*/  LDC R26, c[0x0][0x638] ;  /* 0x00018e00ff1a7b82 */ /* 0x000ea20000000800 */
[-CC-:B---3--:R-:W-:Y:S02]  /*0d50*/  SHF.R.U64 R24, R27, R12.reuse, R5.reuse ;  /* 0x0000000c1b187219 */ /* 0x188fe40000001205 */
[-C--:B------:R-:W-:Y:S02]  /*0d60*/  SHF.L.U32 R0, R9, R12.reuse, RZ ;  /* 0x0000000c09007219 */ /* 0x080fe400000006ff */
[----:B------:R-:W-:Y:S01]  /*0d70*/  SHF.R.U32.HI R5, RZ, R12, R5 ;  /* 0x0000000cff057219 */ /* 0x000fe20000011605 */
[----:B------:R-:W-:Y:S01]  /*0d80*/  IMAD.MOV.U32 R4, RZ, RZ, R24 ;  /* 0x000000ffff047224 */ /* 0x000fe200078e0018 */
[----:B------:R-:W-:Y:S01]  /*0d90*/  LOP3.LUT R10, RZ, R0, RZ, 0x33, !PT ;  /* 0x00000000ff0a7212 */ /* 0x000fe200078e33ff */
[----:B------:R-:W3:Y:S01]  /*0da0*/  LDC R25, c[0x0][0x610] ;  /* 0x00018400ff197b82 */ /* 0x000ee20000000800 */
[----:B------:R-:W-:Y:S05]  /*0db0*/  @!P0 BRA `(.L_x_11) ;  /* 0x0000000000288947 */ /* 0x000fea0003800000 */
[----:B------:R-:W4:Y:S02]  /*0dc0*/  LDC R9, c[0x0][0x64c] ;  /* 0x00019300ff097b82 */ /* 0x000f240000000800 */
[----:B----4-:R-:W-:-:S05]  /*0dd0*/  IADD3 R9, P0, R24, R9, RZ ;  /* 0x0000000918097210 */ /* 0x010fca0007f1e0ff */
        /* <DEDUP_REMOVED lines=8> */
.L_x_11:
[----:B-1----:R-:W-:Y:S01]  /*0e60*/  SHF.R.U64 R4, R4, R14, R5 ;  /* 0x0000000e04047219 */ /* 0x002fe20000001205 */
[----:B0-----:R-:W-:Y:S01]  /*0e70*/  VIADD R6, R15, 0xffffffff ;  /* 0xffffffff0f067836 */ /* 0x001fe20000000000 */
[----:B------:R-:W-:Y:S01]  /*0e80*/  SHF.L.U32 R0, R23, R12, RZ ;  /* 0x0000000c17007219 */ /* 0x000fe200000006ff */
[----:B------:R-:W-:Y:S01]  /*0e90*/  IMAD.MOV.U32 R23, RZ, RZ, R28 ;  /* 0x000000ffff177224 */ /* 0x000fe200078e001c */
[----:B------:R-:W-:Y:S01]  /*0ea0*/  LOP3.LUT R5, R27, R10, RZ, 0xc0, !PT ;  /* 0x0000000a1b057212 */ /* 0x000fe200078ec0ff */
[----:B------:R-:W-:Y:S01]  /*0eb0*/  IMAD.MOV R7, RZ, RZ, -R4 ;  /* 0x000000ffff077224 */ /* 0x000fe200078e0a04 */
[----:B------:R-:W-:Y:S02]  /*0ec0*/  SEL R3, R3, R30, !P1 ;  /* 0x0000001e03037207 */ /* 0x000fe40004800000 */
[----:B------:R-:W-:Y:S01]  /*0ed0*/  LOP3.LUT R6, R13, R6, RZ, 0xc0, !PT ;  /* 0x000000060d067212 */ /* 0x000fe200078ec0ff */
[----:B------:R-:W-:Y:S02]  /*0ee0*/  IMAD R4, R0, R4, R5 ;  /* 0x0000000400047224 */ /* 0x000fe400078e0205 */
[----:B--2---:R-:W-:-:S02]  /*0ef0*/  IMAD R0, R7, R26, R24 ;  /* 0x0000001a07007224 */ /* 0x004fc400078e0218 */
[----:B---3--:R-:W-:Y:S02]  /*0f00*/  IMAD R3, R4, R25, R3 ;  /* 0x0000001904037224 */ /* 0x008fe400078e0203 */
[----:B------:R-:W-:Y:S02]  /*0f10*/  IMAD R154, R0, R15, R6 ;  /* 0x0000000f009a7224 */ /* 0x000fe400078e0206 */
[----:B------:R-:W-:-:S03]  /*0f20*/  IMAD.MOV.U32 R4, RZ, RZ, 0x1 ;  /* 0x00000001ff047424 */ /* 0x000fc600078e00ff */
[----:B------:R-:W-:Y:S02]  /*0f30*/  SEL R153, R154, R3, !P1 ;  /* 0x000000039a997207 */ /* 0x000fe40004800000 */
[----:B------:R-:W-:Y:S02]  /*0f40*/  PRMT R0, R4, 0x7610, R0 ;  /* 0x0000761004007816 */ /* 0x000fe40000000000 */
[----:B------:R-:W-:-:S07]  /*0f50*/  SEL R154, R3, R154, !P1 ;  /* 0x0000009a039a7207 */ /* 0x000fce0004800000 */
.L_x_9:
[----:B------:R-:W-:-:S08]  /*0f60*/  NOP ;  /* 0x0000000000007918 */ /* 0x000fd00000000000 */
[----:B------:R-:W0:Y:S02]  /*0f70*/  USETMAXREG.TRY_ALLOC.CTAPOOL UP0, 0xe8 ;  /* 0x000000e8000079c8 */ /* 0x000e240008000600 */
[----:B0-----:R-:W-:-:S13]  /*0f80*/  PLOP3.LUT P0, PT, PT, PT, UP0, 0x80, 0x0 ;  /* 0x000000000000781c */ /* 0x001fda0003f0f008 */
[----:B------:R-:W-:Y:S05]  /*0f90*/  @!P0 BRA `(.L_x_9) ;  /* 0xfffffffc00f08947 */ /* 0x000fea000383ffff */
[----:B------:R-:W-:Y:S01]  /*0fa0*/  ULDC.64 UR4, c[0x0][0x598] ;  /* 0x0001660000047ab9 */ /* 0x000fe20000000a00 */
[----:B------:R-:W-:Y:S01]  /*0fb0*/  ULDC.64 UR36, c[0x0][0x208] ;  /* 0x0000820000247ab9 */ /* 0x000fe20000000a00 */
[----:B------:R-:W-:-:S04]  /*0fc0*/  ISETP.NE.U32.AND P0, PT, RZ, UR4, PT ;  /* 0x00000004ff007c0c */ /* 0x000fc8000bf05070 */
[----:B------:R-:W-:-:S13]  /*0fd0*/  ISETP.NE.AND.EX P0, PT, RZ, UR5, PT, P0 ;  /* 0x00000005ff007c0c */ /* 0x000fda000bf05300 */
[----:B------:R-:W-:Y:S05]  /*0fe0*/  @!P0 BRA `(.L_x_12) ;  /* 0x00000000001c8947 */ /* 0x000fea0003800000 */
[----:B------:R-:W0:Y:S02]  /*0ff0*/  LDC.64 R4, c[0x0][0x598] ;  /* 0x00016600ff047b82 */ /* 0x000e240000000a00 */
[----:B0-----:R-:W2:Y:S02]  /*1000*/  LDG.E.64 R4, desc[UR36][R4.64] ;  /* 0x0000002404047981 */ /* 0x001ea4000c1e1b00 */
[----:B--2---:R-:W-:-:S04]  /*1010*/  ISETP.NE.U32.AND P0, PT, R4, RZ, PT ;  /* 0x000000ff0400720c */ /* 0x004fc80003f05070 */
[----:B------:R-:W-:-:S13]  /*1020*/  ISETP.NE.AND.EX P0, PT, R5, RZ, PT, P0 ;  /* 0x000000ff0500720c */ /* 0x000fda0003f05300 */
[----:B------:R-:W-:Y:S05]  /*1030*/  @!P0 BRA `(.L_x_12) ;  /* 0x0000000000088947 */ /* 0x000fea0003800000 */
[----:B------:R0:W5:Y:S01]  /*1040*/  LD.E R155, desc[UR36][R4.64] ;  /* 0x00000024049b7980 */ /* 0x000162000c101900 */
[----:B------:R-:W-:Y:S05]  /*1050*/  BRA `(.L_x_13) ;  /* 0x0000000000247947 */ /* 0x000fea0003800000 */
.L_x_12:
[----:B------:R-:W-:Y:S02]  /*1060*/  ULDC.64 UR4, c[0x0][0x588] ;  /* 0x0001620000047ab9 */ /* 0x000fe40000000a00 */
[----:B------:R-:W-:-:S04]  /*1070*/  ISETP.NE.U32.AND P0, PT, RZ, UR4, PT ;  /* 0x00000004ff007c0c */ /* 0x000fc8000bf05070 */
[----:B------:R-:W-:-:S13]  /*1080*/  ISETP.NE.AND.EX P0, PT, RZ, UR5, PT, P0 ;  /* 0x00000005ff007c0c */ /* 0x000fda000bf05300 */
[----:B------:R-:W-:Y:S05]  /*1090*/  @!P0 BRA `(.L_x_14) ;  /* 0x00000000000c8947 */ /* 0x000fea0003800000 */
[----:B------:R-:W0:Y:S02]  /*10a0*/  LDC.64 R4, c[0x0][0x588] ;  /* 0x00016200ff047b82 */ /* 0x000e240000000a00 */
[----:B0-----:R1:W5:Y:S01]  /*10b0*/  LDG.E R155, desc[UR36][R4.64] ;  /* 0x00000024049b7981 */ /* 0x001362000c1e1900 */
[----:B------:R-:W-:Y:S05]  /*10c0*/  BRA `(.L_x_13) ;  /* 0x0000000000087947 */ /* 0x000fea0003800000 */
.L_x_14:
[----:B------:R-:W-:Y:S02]  /*10d0*/  ULDC UR4, c[0x0][0x580] ;  /* 0x0001600000047ab9 */ /* 0x000fe40000000800 */
[----:B------:R-:W-:-:S07]  /*10e0*/  IMAD.U32 R155, RZ, RZ, UR4 ;  /* 0x00000004ff9b7e24 */ /* 0x000fce000f8e00ff */
.L_x_13:
[----:B------:R-:W-:Y:S02]  /*10f0*/  ULDC.64 UR4, c[0x0][0x5a0] ;  /* 0x0001680000047ab9 */ /* 0x000fe40000000a00 */
[----:B------:R-:W-:-:S04]  /*1100*/  ISETP.NE.U32.AND P0, PT, RZ, UR4, PT ;  /* 0x00000004ff007c0c */ /* 0x000fc8000bf05070 */
[----:B------:R-:W-:-:S13]  /*1110*/  ISETP.NE.AND.EX P0, PT, RZ, UR5, PT, P0 ;  /* 0x00000005ff007c0c */ /* 0x000fda000bf05300 */
[----:B------:R-:W-:Y:S05]  /*1120*/  @!P0 BRA `(.L_x_15) ;  /* 0x00000000001c8947 */ /* 0x000fea0003800000 */
[----:B01----:R-:W0:Y:S02]  /*1130*/  LDC.64 R4, c[0x0][0x5a0] ;  /* 0x00016800ff047b82 */ /* 0x003e240000000a00 */
[----:B0-----:R-:W2:Y:S02]  /*1140*/  LDG.E.64 R4, desc[UR36][R4.64] ;  /* 0x0000002404047981 */ /* 0x001ea4000c1e1b00 */
[----:B--2---:R-:W-:-:S04]  /*1150*/  ISETP.NE.U32.AND P0, PT, R4, RZ, PT ;  /* 0x000000ff0400720c */ /* 0x004fc80003f05070 */
[----:B------:R-:W-:-:S13]  /*1160*/  ISETP.NE.AND.EX P0, PT, R5, RZ, PT, P0 ;  /* 0x000000ff0500720c */ /* 0x000fda0003f05300 */
[----:B------:R-:W-:Y:S05]  /*1170*/  @!P0 BRA `(.L_x_15) ;  /* 0x0000000000088947 */ /* 0x000fea0003800000 */
[----:B------:R0:W5:Y:S01]  /*1180*/  LD.E R156, desc[UR36][R4.64] ;  /* 0x00000024049c7980 */ /* 0x000162000c101900 */
[----:B------:R-:W-:Y:S05]  /*1190*/  BRA `(.L_x_16) ;  /* 0x0000000000247947 */ /* 0x000fea0003800000 */
.L_x_15:
[----:B------:R-:W-:Y:S02]  /*11a0*/  ULDC.64 UR4, c[0x0][0x590] ;  /* 0x0001640000047ab9 */ /* 0x000fe40000000a00 */
[----:B------:R-:W-:-:S04]  /*11b0*/  ISETP.NE.U32.AND P0, PT, RZ, UR4, PT ;  /* 0x00000004ff007c0c */ /* 0x000fc8000bf05070 */
[----:B------:R-:W-:-:S13]  /*11c0*/  ISETP.NE.AND.EX P0, PT, RZ, UR5, PT, P0 ;  /* 0x00000005ff007c0c */ /* 0x000fda000bf05300 */
[----:B------:R-:W-:Y:S05]  /*11d0*/  @!P0 BRA `(.L_x_17) ;  /* 0x00000000000c8947 */ /* 0x000fea0003800000 */
[----:B------:R-:W2:Y:S02]  /*11e0*/  LDC.64 R156, c[0x0][0x590] ;  /* 0x00016400ff9c7b82 */ /* 0x000ea40000000a00 */
[----:B--2---:R2:W5:Y:S01]  /*11f0*/  LDG.E R156, desc[UR36][R156.64] ;  /* 0x000000249c9c7981 */ /* 0x004562000c1e1900 */
[----:B------:R-:W-:Y:S05]  /*1200*/  BRA `(.L_x_16) ;  /* 0x0000000000087947 */ /* 0x000fea0003800000 */
.L_x_17:
[----:B------:R-:W-:Y:S02]  /*1210*/  ULDC UR4, c[0x0][0x584] ;  /* 0x0001610000047ab9 */ /* 0x000fe40000000800 */
[----:B------:R-:W-:-:S07]  /*1220*/  IMAD.U32 R156, RZ, RZ, UR4 ;  /* 0x00000004ff9c7e24 */ /* 0x000fce000f8e00ff */
.L_x_16:
[----:B------:R-:W-:-:S13]  /*1230*/  LOP3.LUT P0, RZ, R0, 0xff, RZ, 0xc0, !PT ;  /* 0x000000ff00ff7812 */ /* 0x000fda000780c0ff */
[----:B------:R-:W-:Y:S05]  /*1240*/  @!P0 EXIT ;  /* 0x000000000000894d */ /* 0x000fea0003800000 */
[----:B------:R-:W-:Y:S01]  /*1250*/  ULDC UR4, c[0x0][0x28c] ;  /* 0x0000a30000047ab9 */ /* 0x000fe20000000800 */
[----:B--2---:R-:W-:Y:S01]  /*1260*/  LOP3.LUT R157, R19, 0x1, RZ, 0xfc, !PT ;  /* 0x00000001139d7812 */ /* 0x004fe200078efcff */
[----:B------:R-:W-:Y:S01]  /*1270*/  UIADD3 UR4, UR4, 0x1f, URZ ;  /* 0x0000001f04047890 */ /* 0x000fe2000fffe03f */
[----:B------:R-:W-:Y:S01]  /*1280*/  UMOV UR38, URZ ;  /* 0x0000003f00267c82 */ /* 0x000fe20008000000 */
[----:B------:R-:W-:Y:S02]  /*1290*/  UMOV UR39, URZ ;  /* 0x0000003f00277c82 */ /* 0x000fe40008000000 */
[----:B------:R-:W-:-:S04]  /*12a0*/  USHF.R.S32.HI UR5, URZ, 0x1f, UR4 ;  /* 0x0000001f3f057899 */ /* 0x000fc80008011404 */
[----:B------:R-:W-:-:S04]  /*12b0*/  ULEA.HI UR5, UR5, UR4, URZ, 0x5 ;  /* 0x0000000405057291 */ /* 0x000fc8000f8f283f */
[----:B------:R-:W-:-:S12]  /*12c0*/  USHF.R.S32.HI UR40, URZ, 0x5, UR5 ;  /* 0x000000053f287899 */ /* 0x000fd80008011405 */
.L_x_293:
[----:B------:R-:W-:Y:S01]  /*12d0*/  LOP3.LUT R0, R18, 0x80, RZ, 0xc0, !PT ;  /* 0x0000008012007812 */ /* 0x000fe200078ec0ff */
[----:B--2---:R-:W2:Y:S01]  /*12e0*/  S2UR UR7, SR_CgaCtaId ;  /* 0x00000000000779c3 */ /* 0x004ea20000008800 */
[----:B------:R-:W-:Y:S02]  /*12f0*/  UMOV UR6, 0x400 ;  /* 0x0000040000067882 */ /* 0x000fe40000000000 */
[----:B------:R-:W-:-:S06]  /*1300*/  SHF.R.U32.HI R0, RZ, 0x7, R0 ;  /* 0x00000007ff007819 */ /* 0x000fcc0000011600 */
[----:B---3--:R-:W3:Y:S01]  /*1310*/  SHFL.IDX PT, R0, R0, RZ, 0x1f ;  /* 0x00001fff00007589 */ /* 0x008ee200000e0000 */
[----:B--2---:R-:W-:Y:S01]  /*1320*/  ULEA UR6, UR7, UR6, 0x18 ;  /* 0x0000000607067291 */ /* 0x004fe2000f8ec03f */
[----:B---3--:R-:W-:-:S13]  /*1330*/  R2UR UR4, R0 ;  /* 0x00000000000472ca */ /* 0x008fda00000e0000 */
[----:B------:R-:W-:-:S04]  /*1340*/  ULEA.HI UR5, UR4, UR4, URZ, 0x1 ;  /* 0x0000000404057291 */ /* 0x000fc8000f8f083f */
[----:B------:R-:W-:-:S04]  /*1350*/  ULOP3.LUT UR5, UR5, 0xffffe, URZ, 0xc0, !UPT ;  /* 0x000ffffe05057892 */ /* 0x000fc8000f8ec03f */
[----:B------:R-:W-:-:S03]  /*1360*/  UIADD3 UR5, UR4, -UR5, URZ ;  /* 0x8000000504057290 */ /* 0x000fc6000fffe03f */
[----:B------:R-:W-:Y:S01]  /*1370*/  ULDC UR4, c[0x0][0x28c] ;  /* 0x0000a30000047ab9 */ /* 0x000fe20000000800 */
[----:B------:R-:W-:Y:S01]  /*1380*/  ULEA UR5, UR5, UR6, 0xc ;  /* 0x0000000605057291 */ /* 0x000fe2000f8e603f */
[----:B------:R-:W-:-:S03]  /*1390*/  ISETP.LT.AND P0, PT, RZ, UR4, PT ;  /* 0x00000004ff007c0c */ /* 0x000fc6000bf01270 */
[----:B------:R-:W-:-:S04]  /*13a0*/  UIADD3 UR5, UR5, 0x180, URZ ;  /* 0x0000018005057890 */ /* 0x000fc8000fffe03f */
[----:B------:R-:W-:-:S04]  /*13b0*/  USHF.R.U32.HI UR5, URZ, 0x4, UR5 ;  /* 0x000000043f057899 */ /* 0x000fc80008011605 */
[----:B------:R-:W-:Y:S02]  /*13c0*/  ULOP3.LUT UR41, UR5, 0x3fff, URZ, 0xc0, !UPT ;  /* 0x00003fff05297892 */ /* 0x000fe4000f8ec03f */
[----:B-1--45:R-:W-:Y:S10]  /*13d0*/  @P0 BRA `(.L_x_18) ;  /* 0x0000000000400947 */ /* 0x032ff40003800000 */
[----:B------:R-:W-:Y:S01]  /*13e0*/  MOV R0, 0x0 ;  /* 0x0000000000007802 */ /* 0x000fe20000000f00 */
[----:B------:R-:W-:Y:S01]  /*13f0*/  ULDC.64 UR4, c[0x4][0x68] ;  /* 0x01001a0000047ab9 */ /* 0x000fe20000000a00 */
[----:B------:R-:W-:Y:S01]  /*1400*/  ULDC.64 UR6, c[0x4][0x8] ;  /* 0x0100020000067ab9 */ /* 0x000fe20000000a00 */
[----:B01----:R-:W-:Y:S01]  /*1410*/  IMAD.U32 R4, RZ, RZ, UR4 ;  /* 0x00000004ff047e24 */ /* 0x003fe2000f8e00ff */
[----:B------:R0:W1:Y:S01]  /*1420*/  LDC.64 R14, c[0x4][R0] ;  /* 0x01000000000e7b82 */ /* 0x0000620000000a00 */
[----:B------:R-:W-:Y:S01]  /*1430*/  IMAD.U32 R5, RZ, RZ, UR5 ;  /* 0x00000005ff057e24 */ /* 0x000fe2000f8e00ff */
[----:B------:R-:W-:Y:S01]  /*1440*/  ULDC.64 UR4, c[0x4][0x70] ;  /* 0x01001c0000047ab9 */ /* 0x000fe20000000a00 */
[----:B------:R-:W-:Y:S02]  /*1450*/  IMAD.U32 R10, RZ, RZ, UR6 ;  /* 0x00000006ff0a7e24 */ /* 0x000fe4000f8e00ff */
[----:B------:R-:W-:Y:S02]  /*1460*/  IMAD.U32 R6, RZ, RZ, UR4 ;  /* 0x00000004ff067e24 */ /* 0x000fe4000f8e00ff */
[----:B------:R-:W-:-:S02]  /*1470*/  IMAD.U32 R7, RZ, RZ, UR5 ;  /* 0x00000005ff077e24 */ /* 0x000fc4000f8e00ff */
[----:B------:R-:W-:Y:S02]  /*1480*/  IMAD.U32 R11, RZ, RZ, UR7 ;  /* 0x00000007ff0b7e24 */ /* 0x000fe4000f8e00ff */
[----:B------:R-:W-:Y:S02]  /*1490*/  IMAD.MOV.U32 R8, RZ, RZ, 0x1e1 ;  /* 0x000001e1ff087424 */ /* 0x000fe400078e00ff */
[----:B------:R-:W-:Y:S02]  /*14a0*/  IMAD.MOV.U32 R12, RZ, RZ, 0x1 ;  /* 0x00000001ff0c7424 */ /* 0x000fe400078e00ff */
[----:B0-----:R-:W-:-:S07]  /*14b0*/  IMAD.MOV.U32 R13, RZ, RZ, RZ ;  /* 0x000000ffff0d7224 */ /* 0x001fce00078e00ff */
[----:B------:R-:W-:-:S07]  /*14c0*/  LEPC R20, `(.L_x_18) ;  /* 0x000000001014794e */ /* 0x000fce0000000000 */
[----:B-1---5:R-:W-:Y:S05]  /*14d0*/  CALL.ABS.NOINC R14 ;  /* 0x000000000e007343 */ /* 0x022fea0003c00000 */
.L_x_18:
[----:B------:R-:W-:-:S13]  /*14e0*/  ISETP.NE.AND P0, PT, R157, 0x3, PT ;  /* 0x000000039d00780c */ /* 0x000fda0003f05270 */
[----:B------:R-:W-:Y:S05]  /*14f0*/  @!P0 BRA `(.L_x_19) ;  /* 0x0000000000048947 */ /* 0x000fea0003800000 */
[----:B------:R-:W-:Y:S01]  /*1500*/  BPT.TRAP 0x1 ;  /* 0x000000040000795c */ /* 0x000fe20000300000 */
.L_x_19:
[----:B------:R-:W2:Y:S01]  /*1510*/  S2UR UR5, SR_CgaCtaId ;  /* 0x00000000000579c3 */ /* 0x000ea20000008800 */
[----:B------:R-:W-:Y:S01]  /*1520*/  UMOV UR4, 0x400 ;  /* 0x0000040000047882 */ /* 0x000fe20000000000 */
[----:B------:R-:W-:Y:S02]  /*1530*/  IMAD.U32 R0, RZ, RZ, UR38 ;  /* 0x00000026ff007e24 */ /* 0x000fe4000f8e00ff */
[----:B------:R-:W-:-:S03]  /*1540*/  IMAD.U32 R3, RZ, RZ, UR39 ;  /* 0x00000027ff037e24 */ /* 0x000fc6000f8e00ff */
[----:B------:R-:W-:Y:S01]  /*1550*/  SHF.L.U32 R0, R0, 0x1f, RZ ;  /* 0x0000001f00007819 */ /* 0x000fe200000006ff */
[----:B--2---:R-:W-:-:S06]  /*1560*/  ULEA UR4, UR5, UR4, 0x18 ;  /* 0x0000000405047291 */ /* 0x004fcc000f8ec03f */
[----:B------:R-:W-:-:S04]  /*1570*/  IMAD.U32 R6, RZ, RZ, UR4 ;  /* 0x00000004ff067e24 */ /* 0x000fc8000f8e00ff */
[----:B------:R-:W-:-:S04]  /*1580*/  IMAD R3, R3, 0x8, R6 ;  /* 0x0000000803037824 */ /* 0x000fc800078e0206 */
[----:B------:R2:W3:Y:S01]  /*1590*/  SYNCS.PHASECHK.TRANS64.TRYWAIT P1, [R3+URZ], R0 ;  /* 0x00000000030075a7 */ /* 0x0004e2000802017f */
[----:B------:R-:W-:Y:S05]  /*15a0*/  @!P0 BRA `(.L_x_20) ;  /* 0x0000000000048947 */ /* 0x000fea0003800000 */
[----:B------:R-:W-:Y:S01]  /*15b0*/  BPT.TRAP 0x1 ;  /* 0x000000040000795c */ /* 0x000fe20000300000 */
.L_x_20:
[----:B---3--:R-:W-:Y:S05]  /*15c0*/  @P1 BRA `(.L_x_21) ;  /* 0x0000000000081947 */ /* 0x008fea0003800000 */
[----:B------:R-:W3:Y:S02]  /*15d0*/  SYNCS.PHASECHK.TRANS64.TRYWAIT P1, [R3+URZ], R0 ;  /* 0x00000000030075a7 */ /* 0x000ee4000802017f */
[----:B---3--:R-:W-:Y:S05]  /*15e0*/  @!P1 BRA `(.L_x_22) ;  /* 0x000000a400049947 */ /* 0x008fea0003800000 */
.L_x_21:
[----:B------:R-:W-:-:S04]  /*15f0*/  UISETP.LT.AND UP0, UPT, UR40, 0x1, UPT ;  /* 0x000000012800788c */ /* 0x000fc8000bf01270 */
[----:B------:R-:W-:-:S06]  /*1600*/  USEL UR4, UR40, 0x1, UP0 ;  /* 0x0000000128047887 */ /* 0x000fcc0008000000 */
[----:B--23--:R-:W-:Y:S01]  /*1610*/  IMAD.U32 R0, RZ, RZ, UR4 ;  /* 0x00000004ff007e24 */ /* 0x00cfe2000f8e00ff */
[----:B------:R-:W-:Y:S05]  /*1620*/  WARPSYNC.ALL ;  /* 0x0000000000007948 */ /* 0x000fea0003800000 */
[----:B------:R-:W-:-:S04]  /*1630*/  IADD3 R0, -R0, UR40, RZ ;  /* 0x0000002800007c10 */ /* 0x000fc8000fffe1ff */
[----:B------:R-:W-:Y:S02]  /*1640*/  ISETP.GE.AND P1, PT, R0, 0x1, PT ;  /* 0x000000010000780c */ /* 0x000fe40003f26270 */
[----:B------:R-:W-:Y:S01]  /*1650*/  R2UR UR4, R6 ;  /* 0x00000000060472ca */ /* 0x000fe200000e0000 */
[----:B------:R-:W-:Y:S01]  /*1660*/  ULOP3.LUT UR41, UR41, 0x10000, URZ, 0xfc, !UPT ;  /* 0x0001000029297892 */ /* 0x000fe2000f8efc3f */
[----:B------:R-:W-:Y:S01]  /*1670*/  WARPGROUP.ARRIVE ;  /* 0x00000000000079c5 */ /* 0x000fe20000000000 */
[----:B------:R-:W-:Y:S01]  /*1680*/  UMOV UR5, 0x80000020 ;  /* 0x8000002000057882 */ /* 0x000fe20000000000 */
[----:B------:R-:W-:-:S09]  /*1690*/  UMOV UR7, 0x80000020 ;  /* 0x8000002000077882 */ /* 0x000fd20000000000 */
[----:B------:R-:W-:-:S04]  /*16a0*/  UIADD3 UR4, UR4, 0x12180, URZ ;  /* 0x0001218004047890 */ /* 0x000fc8000fffe03f */
[----:B------:R-:W-:-:S04]  /*16b0*/  USHF.R.U32.HI UR4, URZ, 0x4, UR4 ;  /* 0x000000043f047899 */ /* 0x000fc80008011604 */
[----:B------:R-:W-:-:S04]  /*16c0*/  ULOP3.LUT UR4, UR4, 0x3fff, URZ, 0xc0, !UPT ;  /* 0x00003fff04047892 */ /* 0x000fc8000f8ec03f */
[----:B------:R-:W-:Y:S02]  /*16d0*/  ULOP3.LUT UR9, UR4, 0x10000, URZ, 0xfc, !UPT ;  /* 0x0001000004097892 */ /* 0x000fe4000f8efc3f */
[----:B------:R-:W-:Y:S02]  /*16e0*/  ULEA UR4, UR39, UR41, 0x9 ;  /* 0x0000002927047291 */ /* 0x000fe4000f8e483f */
[----:B------:R-:W-:-:S09]  /*16f0*/  ULEA UR6, UR39, UR9, 0xa ;  /* 0x0000000927067291 */ /* 0x000fd2000f8e503f */
[----:B------:R-:W-:Y:S01]  /*1700*/  HGMMA.64x256x16.F32.BF16 R24, gdesc[UR4], RZ, !UPT, gsb0 ;  /* 0x03e00000041879f0 */ /* 0x000fe2000c0018ff */
[----:B------:R-:W-:Y:S02]  /*1710*/  UIADD3 UR4, UR4, 0x2, URZ ;  /* 0x0000000204047890 */ /* 0x000fe4000fffe03f */
[----:B------:R-:W-:Y:S01]  /*1720*/  UIADD3 UR6, UR6, 0x2, URZ ;  /* 0x0000000206067890 */ /* 0x000fe2000fffe03f */
[----:B------:R-:W-:Y:S01]  /*1730*/  UMOV UR5, 0x80000020 ;  /* 0x8000002000057882 */ /* 0x000fe20000000000 */
[----:B------:R-:W-:Y:S01]  /*1740*/  UMOV UR7, 0x80000020 ;  /* 0x8000002000077882 */ /* 0x000fe20000000000 */
[----:B------:R-:W-:Y:S02]  /*1750*/  WARPGROUP.DEPBAR.LE gsb0, 0x0 ;  /* 0x00008000000079c5 */ /* 0x000fe40000010000 */
[----:B------:R-:W-:-:S15]  /*1760*/  WARPGROUP.ARRIVE ;  /* 0x00000000000079c5 */ /* 0x000fde0000000000 */
[----:B------:R-:W-:-:S05]  /*1770*/  NOP ;  /* 0x0000000000007918 */ /* 0x000fca0000000000 */
[----:B------:R-:W-:Y:S03]  /*1780*/  HGMMA.64x256x16.F32.BF16 R24, gdesc[UR4], R24, gsb0 ;  /* 0x03e00000041879f0 */ /* 0x000fe60008001818 */
[----:B------:R-:W-:Y:S02]  /*1790*/  WARPGROUP.DEPBAR.LE gsb0, 0x0 ;  /* 0x00008000000079c5 */ /* 0x000fe40000010000 */
[----:B------:R-:W-:Y:S05]  /*17a0*/  @!P1 BRA `(.L_x_23) ;  /* 0x0000000000e89947 */ /* 0x000fea0003800000 */
[----:B------:R-:W-:Y:S02]  /*17b0*/  UIADD3 UR4, UR39, 0x1, URZ ;  /* 0x0000000127047890 */ /* 0x000fe4000fffe03f */
[----:B------:R-:W-:Y:S02]  /*17c0*/  IMAD.U32 R3, RZ, RZ, UR39 ;  /* 0x00000027ff037e24 */ /* 0x000fe4000f8e00ff */
[----:B------:R-:W-:-:S04]  /*17d0*/  UISETP.NE.AND UP0, UPT, UR4, 0x9, UPT ;  /* 0x000000090400788c */ /* 0x000fc8000bf05270 */
[----:B------:R-:W-:Y:S02]  /*17e0*/  USEL UR5, URZ, 0x1, UP0 ;  /* 0x000000013f057887 */ /* 0x000fe40008000000 */
[----:B------:R-:W-:Y:S02]  /*17f0*/  USEL UR8, UR4, URZ, UP0 ;  /* 0x0000003f04087287 */ /* 0x000fe40008000000 */
[----:B------:R-:W-:-:S06]  /*1800*/  ULOP3.LUT UR5, UR38, UR5, URZ, 0x3c, !UPT ;  /* 0x0000000526057292 */ /* 0x000fcc000f8e3c3f */
[----:B------:R-:W-:-:S07]  /*1810*/  IMAD.U32 R7, RZ, RZ, UR5 ;  /* 0x00000005ff077e24 */ /* 0x000fce000f8e00ff */
.L_x_30:
[----:B------:R-:W-:Y:S05]  /*1820*/  @!P0 BRA `(.L_x_24) ;  /* 0x0000000000048947 */ /* 0x000fea0003800000 */
[----:B------:R-:W-:Y:S01]  /*1830*/  BPT.TRAP 0x1 ;  /* 0x000000040000795c */ /* 0x000fe20000300000 */
.L_x_24:
[----:B------:R-:W2:Y:S01]  /*1840*/  S2UR UR5, SR_CgaCtaId ;  /* 0x00000000000579c3 */ /* 0x000ea20000008800 */
[----:B------:R-:W-:Y:S01]  /*1850*/  UMOV UR4, 0x400 ;  /* 0x0000040000047882 */ /* 0x000fe20000000000 */
[----:B01----:R-:W-:Y:S01]  /*1860*/  IMAD.U32 R5, RZ, RZ, UR8 ;  /* 0x00000008ff057e24 */ /* 0x003fe2000f8e00ff */
[----:B------:R-:W-:Y:S01]  /*1870*/  SHF.L.U32 R4, R7, 0x1f, RZ ;  /* 0x0000001f07047819 */ /* 0x000fe200000006ff */
[----:B--2---:R-:W-:-:S06]  /*1880*/  ULEA UR4, UR5, UR4, 0x18 ;  /* 0x0000000405047291 */ /* 0x004fcc000f8ec03f */
[----:B------:R-:W-:-:S04]  /*1890*/  IMAD.U32 R6, RZ, RZ, UR4 ;  /* 0x00000004ff067e24 */ /* 0x000fc8000f8e00ff */
[----:B------:R-:W-:-:S04]  /*18a0*/  IMAD R5, R5, 0x8, R6 ;  /* 0x0000000805057824 */ /* 0x000fc800078e0206 */
[----:B------:R0:W1:Y:S01]  /*18b0*/  SYNCS.PHASECHK.TRANS64.TRYWAIT P1, [R5+URZ], R4 ;  /* 0x00000004050075a7 */ /* 0x000062000802017f */
[----:B------:R-:W-:Y:S05]  /*18c0*/  @!P0 BRA `(.L_x_25) ;  /* 0x0000000000048947 */ /* 0x000fea0003800000 */
[----:B------:R-:W-:Y:S01]  /*18d0*/  BPT.TRAP 0x1 ;  /* 0x000000040000795c */ /* 0x000fe20000300000 */
.L_x_25:
[----:B-1----:R-:W-:Y:S05]  /*18e0*/  @P1 BRA `(.L_x_26) ;  /* 0x0000000000081947 */ /* 0x002fea0003800000 */
[----:B------:R-:W1:Y:S02]  /*18f0*/  SYNCS.PHASECHK.TRANS64.TRYWAIT P1, [R5+URZ], R4 ;  /* 0x00000004050075a7 */ /* 0x000e64000802017f */
[----:B-1----:R-:W-:Y:S05]  /*1900*/  @!P1 BRA `(.L_x_27) ;  /* 0x000000a000509947 */ /* 0x002fea0003800000 */
.L_x_26:
[----:B------:R-:W-:Y:S01]  /*1910*/  ULEA UR4, UR8, UR41, 0x9 ;  /* 0x0000002908047291 */ /* 0x000fe2000f8e483f */
[----:B------:R-:W-:Y:S01]  /*1920*/  WARPGROUP.ARRIVE ;  /* 0x00000000000079c5 */ /* 0x000fe20000000000 */
[----:B------:R-:W-:Y:S01]  /*1930*/  ULEA UR6, UR8, UR9, 0xa ;  /* 0x0000000908067291 */ /* 0x000fe2000f8e503f */
[----:B------:R-:W-:Y:S01]  /*1940*/  UMOV UR5, 0x80000020 ;  /* 0x8000002000057882 */ /* 0x000fe20000000000 */
[----:B------:R-:W-:-:S07]  /*1950*/  UMOV UR7, 0x80000020 ;  /* 0x8000002000077882 */ /* 0x000fce0000000000 */
[----:B------:R-:W-:Y:S01]  /*1960*/  HGMMA.64x256x16.F32.BF16 R24, gdesc[UR4], R24, gsb0 ;  /* 0x03e00000041879f0 */ /* 0x000fe20008001818 */
        /* <DEDUP_REMOVED lines=10> */
[----:B------:R-:W-:Y:S01]  /*1a10*/  BPT.TRAP 0x1 ;  /* 0x000000040000795c */ /* 0x000fe20000300000 */
.L_x_28:
[----:B------:R-:W-:-:S13]  /*1a20*/  ISETP.NE.AND P1, PT, R22, RZ, PT ;  /* 0x000000ff1600720c */ /* 0x000fda0003f25270 */
[----:B01----:R-:W-:-:S04]  /*1a30*/  @P1 IMAD R4, R3, 0x8, R6 ;  /* 0x0000000803041824 */ /* 0x003fc800078e0206 */
[----:B------:R-:W-:-:S05]  /*1a40*/  @P1 VIADD R5, R4, 0x48 ;  /* 0x0000004804051836 */ /* 0x000fca0000000000 */
[----:B------:R-:W-:-:S04]  /*1a50*/  @P1 PRMT R5, R152, 0x654, R5 ;  /* 0x0000065498051816 */ /* 0x000fc80000000005 */
[----:B------:R0:W-:Y:S01]  /*1a60*/  @P1 SYNCS.ARRIVE.TRANS64.RED.A1T0 RZ, [R5+URZ], RZ ;  /* 0x000000ff05ff19a7 */ /* 0x0001e2000810043f */
[----:B------:R-:W-:-:S13]  /*1a70*/  ISETP.GT.U32.AND P1, PT, R19, 0x1, PT ;  /* 0x000000011300780c */ /* 0x000fda0003f24070 */
[----:B0-----:R-:W-:Y:S05]  /*1a80*/  @P1 BRA `(.L_x_29) ;  /* 0x0000000000041947 */ /* 0x001fea0003800000 */
[----:B------:R-:W-:Y:S01]  /*1a90*/  BPT.TRAP 0x1 ;  /* 0x000000040000795c */ /* 0x000fe20000300000 */
.L_x_29:
[----:B------:R-:W-:Y:S01]  /*1aa0*/  UIADD3 UR8, UR8, 0x1, URZ ;  /* 0x0000000108087890 */ /* 0x000fe2000fffe03f */
[C---:B------:R-:W-:Y:S01]  /*1ab0*/  ISETP.GT.AND P2, PT, R0.reuse, 0x1, PT ;  /* 0x000000010000780c */ /* 0x040fe20003f44270 */
[----:B------:R-:W-:Y:S02]  /*1ac0*/  VIADD R3, R3, 0x1 ;  /* 0x0000000103037836 */ /* 0x000fe40000000000 */
[----:B------:R-:W-:Y:S01]  /*1ad0*/  UISETP.NE.AND UP0, UPT, UR8, 0x9, UPT ;  /* 0x000000090800788c */ /* 0x000fe2000bf05270 */
[----:B------:R-:W-:Y:S02]  /*1ae0*/  VIADD R0, R0, 0xffffffff ;  /* 0xffffffff00007836 */ /* 0x000fe40000000000 */
[C---:B------:R-:W-:Y:S01]  /*1af0*/  ISETP.NE.AND P1, PT, R3.reuse, 0x9, PT ;  /* 0x000000090300780c */ /* 0x040fe20003f25270 */
[----:B------:R-:W-:Y:S02]  /*1b00*/  USEL UR4, URZ, 0x1, UP0 ;  /* 0x000000013f047887 */ /* 0x000fe40008000000 */
[----:B------:R-:W-:Y:S01]  /*1b10*/  USEL UR8, UR8, URZ, UP0 ;  /* 0x0000003f08087287 */ /* 0x000fe20008000000 */
[----:B------:R-:W-:-:S03]  /*1b20*/  SEL R3, R3, RZ, P1 ;  /* 0x000000ff03037207 */ /* 0x000fc60000800000 */
[----:B------:R-:W-:Y:S01]  /*1b30*/  LOP3.LUT R7, R7, UR4, RZ, 0x3c, !PT ;  /* 0x0000000407077c12 */ /* 0x000fe2000f8e3cff */
[----:B------:R-:W-:Y:S07]  /*1b40*/  @P2 BRA `(.L_x_30) ;  /* 0xfffffffc00342947 */ /* 0x000fee000383ffff */
.L_x_23:
[----:B------:R-:W2:Y:S02]  /*1b50*/  LDC R0, c[0x0][0x28c] ;  /* 0x0000a300ff007b82 */ /* 0x000ea40000000800 */
[----:B--2---:R-:W-:-:S13]  /*1b60*/  ISETP.GE.AND P1, PT, R0, 0x1, PT ;  /* 0x000000010000780c */ /* 0x004fda0003f26270 */
[----:B------:R-:W-:Y:S05]  /*1b70*/  @!P1 BRA `(.L_x_31) ;  /* 0x0000000000509947 */ /* 0x000fea0003800000 */
[----:B------:R-:W-:Y:S05]  /*1b80*/  @!P0 BRA `(.L_x_32) ;  /* 0x0000000000048947 */ /* 0x000fea0003800000 */
[----:B------:R-:W-:Y:S01]  /*1b90*/  BPT.TRAP 0x1 ;  /* 0x000000040000795c */ /* 0x000fe20000300000 */
.L_x_32:
[----:B------:R-:W-:Y:S01]  /*1ba0*/  ISETP.NE.AND P0, PT, R22, RZ, PT ;  /* 0x000000ff1600720c */ /* 0x000fe20003f05270 */
[----:B------:R-:W-:Y:S01]  /*1bb0*/  BSSY B0, `(.L_x_33) ;  /* 0x000000e000007945 */ /* 0x000fe20003800000 */
[----:B------:R-:W-:-:S11]  /*1bc0*/  ISETP.GT.U32.AND P1, PT, R19, 0x1, PT ;  /* 0x000000011300780c */ /* 0x000fd60003f24070 */
[----:B------:R-:W-:Y:S05]  /*1bd0*/  @!P0 BRA `(.L_x_34) ;  /* 0x00000000002c8947 */ /* 0x000fea0003800000 */
[----:B------:R-:W-:-:S04]  /*1be0*/  UISETP.LT.AND UP0, UPT, UR40, 0x1, UPT ;  /* 0x000000012800788c */ /* 0x000fc8000bf01270 */
[----:B------:R-:W-:-:S04]  /*1bf0*/  USEL UR6, UR40, 0x1, UP0 ;  /* 0x0000000128067887 */ /* 0x000fc80008000000 */
[----:B------:R-:W-:-:S04]  /*1c00*/  UIADD3 UR6, UR39, UR40, -UR6 ;  /* 0x0000002827067290 */ /* 0x000fc8000fffe806 */
[----:B------:R-:W-:-:S04]  /*1c10*/  UIMAD.WIDE.U32 UR4, UR6, 0x38e38e39, URZ ;  /* 0x38e38e39060478a5 */ /* 0x000fc8000f8e003f */
[----:B------:R-:W-:-:S04]  /*1c20*/  USHF.R.U32.HI UR4, URZ, 0x1, UR5 ;  /* 0x000000013f047899 */ /* 0x000fc80008011605 */
[----:B------:R-:W-:-:S06]  /*1c30*/  UIMAD UR6, UR4, -0x9, UR6 ;  /* 0xfffffff7040678a4 */ /* 0x000fcc000f8e0206 */
[----:B------:R-:W-:-:S04]  /*1c40*/  IMAD.U32 R3, RZ, RZ, UR6 ;  /* 0x00000006ff037e24 */ /* 0x000fc8000f8e00ff */
[----:B------:R-:W-:-:S04]  /*1c50*/  IMAD R0, R3, 0x8, R6 ;  /* 0x0000000803007824 */ /* 0x000fc800078e0206 */
[----:B------:R-:W-:-:S05]  /*1c60*/  VIADD R3, R0, 0x48 ;  /* 0x0000004800037836 */ /* 0x000fca0000000000 */
[----:B------:R-:W-:-:S04]  /*1c70*/  PRMT R3, R152, 0x654, R3 ;  /* 0x0000065498037816 */ /* 0x000fc80000000003 */
[----:B------:R2:W-:Y:S03]  /*1c80*/  SYNCS.ARRIVE.TRANS64.RED.A1T0 RZ, [R3+URZ], RZ ;  /* 0x000000ff03ff79a7 */ /* 0x0005e6000810043f */
.L_x_34:
[----:B------:R-:W-:Y:S05]  /*1c90*/  BSYNC B0 ;  /* 0x0000000000007941 */ /* 0x000fea0003800000 */
.L_x_33:
[----:B------:R-:W-:Y:S05]  /*1ca0*/  @P1 BRA `(.L_x_31) ;  /* 0x0000000000041947 */ /* 0x000fea0003800000 */
[----:B------:R-:W-:Y:S01]  /*1cb0*/  BPT.TRAP 0x1 ;  /* 0x000000040000795c */ /* 0x000fe20000300000 */
.L_x_31:
[----:B------:R-:W3:Y:S01]  /*1cc0*/  LDC R6, c[0x0][0x288] ;  /* 0x0000a200ff067b82 */ /* 0x000ee20000000800 */
[--C-:B------:R-:W-:Y:S01]  /*1cd0*/  SHF.R.U32.HI R0, RZ, 0x2, R18.reuse ;  /* 0x00000002ff007819 */ /* 0x100fe20000011612 */
[----:B------:R-:W-:Y:S01]  /*1ce0*/  UIADD3 UR39, UR40, UR39, URZ ;  /* 0x0000002728277290 */ /* 0x000fe2000fffe03f */
[----:B01----:R-:W-:Y:S01]  /*1cf0*/  SHF.R.U32.HI R5, RZ, 0x7, R18 ;  /* 0x00000007ff057819 */ /* 0x003fe20000011612 */
[----:B------:R-:W-:Y:S01]  /*1d00*/  ULDC UR7, c[0x0][0x284] ;  /* 0x0000a10000077ab9 */ /* 0x000fe20000000800 */
[----:B------:R-:W-:Y:S01]  /*1d10*/  LOP3.LUT R4, R18, 0x60, RZ, 0xc0, !PT ;  /* 0x0000006012047812 */ /* 0x000fe200078ec0ff */
[----:B------:R-:W-:Y:S01]  /*1d20*/  UISETP.GT.U32.AND UP0, UPT, UR39, 0x8, UPT ;  /* 0x000000082700788c */ /* 0x000fe2000bf04070 */
[----:B--2---:R-:W-:Y:S01]  /*1d30*/  LOP3.LUT R3, R0, 0x7, RZ, 0xc0, !PT ;  /* 0x0000000700037812 */ /* 0x004fe200078ec0ff */
[----:B------:R-:W-:Y:S01]  /*1d40*/  UISETP.GE.U32.AND UP1, UPT, UR40, 0x9, UPT ;  /* 0x000000092800788c */ /* 0x000fe2000bf26070 */
[----:B------:R-:W-:Y:S01]  /*1d50*/  LOP3.LUT R0, R5, 0x1, RZ, 0xc0, !PT ;  /* 0x0000000105007812 */ /* 0x000fe200078ec0ff */
[----:B------:R-:W-:Y:S01]  /*1d60*/  UISETP.LT.U32.AND UP0, UPT, UR40, 0x9, UP0 ;  /* 0x000000092800788c */ /* 0x000fe20008701070 */
[----:B------:R-:W-:Y:S01]  /*1d70*/  SHF.R.U32.HI R10, RZ, 0x1, R4 ;  /* 0x00000001ff0a7819 */ /* 0x000fe20000011604 */
[----:B------:R-:W-:Y:S01]  /*1d80*/  IMAD.SHL.U32 R4, R18, 0x2, RZ ;  /* 0x0000000212047824 */ /* 0x000fe200078e00ff */
[----:B------:R-:W-:Y:S01]  /*1d90*/  SHF.R.S32.HI R21, RZ, 0x1f, R23 ;  /* 0x0000001fff157819 */ /* 0x000fe20000011417 */
[----:B------:R-:W-:Y:S01]  /*1da0*/  IMAD.SHL.U32 R8, R0, 0x40, RZ ;  /* 0x0000004000087824 */ /* 0x000fe200078e00ff */
[--C-:B------:R-:W-:Y:S01]  /*1db0*/  IADD3 R5, RZ, -R10, -R3.reuse ;  /* 0x8000000aff057210 */ /* 0x100fe20007ffe803 */
[----:B------:R-:W-:Y:S01]  /*1dc0*/  ULDC.64 UR8, c[0x0][0x5d0] ;  /* 0x0001740000087ab9 */ /* 0x000fe20000000a00 */
[----:B------:R-:W-:Y:S01]  /*1dd0*/  LOP3.LUT R4, R4, 0x6, RZ, 0xc0, !PT ;  /* 0x0000000604047812 */ /* 0x000fe200078ec0ff */
[----:B------:R-:W-:Y:S01]  /*1de0*/  UIMAD.WIDE.U32 UR4, UR39, 0x38e38e39, URZ ;  /* 0x38e38e39270478a5 */ /* 0x000fe2000f8e003f */
[----:B------:R-:W-:Y:S01]  /*1df0*/  LOP3.LUT R3, R8, 0x40, R3, 0xe2, !PT ;  /* 0x0000004008037812 */ /* 0x000fe200078ee203 */
[----:B------:R-:W-:Y:S01]  /*1e00*/  IMAD R11, R0, -0x40, R5 ;  /* 0xffffffc0000b7824 */ /* 0x000fe200078e0205 */
[----:B------:R-:W-:Y:S01]  /*1e10*/  LOP3.LUT R0, R18, 0x3, RZ, 0xc0, !PT ;  /* 0x0000000312007812 */ /* 0x000fe200078ec0ff */
[----:B------:R-:W-:Y:S01]  /*1e20*/  USEL UR6, URZ, 0x1, !UP0 ;  /* 0x000000013f067887 */ /* 0x000fe2000c000000 */
[----:B------:R-:W-:Y:S01]  /*1e30*/  PRMT R8, R4, 0x6540, R153 ;  /* 0x0000654004087816 */ /* 0x000fe20000000099 */
[----:B------:R-:W-:Y:S01]  /*1e40*/  IMAD.SHL.U32 R153, R153, 0x100, RZ ;  /* 0x0000010099997824 */ /* 0x000fe200078e00ff */
[----:B------:R-:W-:Y:S01]  /*1e50*/  USHF.R.U32.HI UR4, URZ, 0x1, UR5 ;  /* 0x000000013f047899 */ /* 0x000fe20008011605 */
[----:B---3--:R-:W-:Y:S01]  /*1e60*/  IMAD R12, R0, -0x2, R6 ;  /* 0xfffffffe000c7824 */ /* 0x008fe200078e0206 */
[----:B------:R-:W-:Y:S01]  /*1e70*/  SHF.R.S32.HI R9, RZ, 0x1f, R8 ;  /* 0x0000001fff097819 */ /* 0x000fe20000011408 */
[C---:B------:R-:W-:Y:S01]  /*1e80*/  IMAD.SHL.U32 R0, R154.reuse, 0x80, RZ ;  /* 0x000000809a007824 */ /* 0x040fe200078e00ff */
[----:B------:R-:W-:Y:S01]  /*1e90*/  ISETP.GE.AND P0, PT, R153, R6, PT ;  /* 0x000000069900720c */ /* 0x000fe20003f06270 */
[----:B------:R-:W-:Y:S01]  /*1ea0*/  IMAD R4, R21, UR8, RZ ;  /* 0x0000000815047c24 */ /* 0x000fe2000f8e02ff */
[----:B------:R-:W-:Y:S01]  /*1eb0*/  ULOP3.LUT UR38, UR38, UR6, URZ, 0x3c, !UPT ;  /* 0x0000000626267292 */ /* 0x000fe2000f8e3c3f */
[----:B------:R-:W-:Y:S01]  /*1ec0*/  IMAD.WIDE R6, R154, 0x80, RZ ;  /* 0x000000809a067825 */ /* 0x000fe200078e02ff */
[C---:B------:R-:W-:Y:S01]  /*1ed0*/  ISETP.GE.OR P0, PT, R0.reuse, UR7, P0 ;  /* 0x0000000700007c0c */ /* 0x040fe20008706670 */
[----:B------:R-:W-:Y:S01]  /*1ee0*/  UIMAD UR39, UR4, -0x9, UR39 ;  /* 0xfffffff7042778a4 */ /* 0x000fe2000f8e0227 */
[----:B------:R-:W-:Y:S01]  /*1ef0*/  IADD3 R0, -R0, UR7, R11 ;  /* 0x0000000700007c10 */ /* 0x000fe2000fffe10b */
[C---:B------:R-:W-:Y:S01]  /*1f00*/  IMAD R13, R23.reuse, UR9, R4 ;  /* 0x00000009170d7c24 */ /* 0x040fe2000f8e0204 */
[----:B------:R-:W-:Y:S01]  /*1f10*/  @UP1 ULOP3.LUT UR38, UR38, 0x1, UR4, 0x78, !UPT ;  /* 0x0000000126261892 */ /* 0x000fe2000f8e7804 */
[----:B------:R-:W-:Y:S01]  /*1f20*/  IMAD.WIDE.U32 R4, R23, UR8, R8 ;  /* 0x0000000817047c25 */ /* 0x000fe2000f8e0008 */
[----:B------:R-:W-:-:S03]  /*1f30*/  LOP3.LUT R169, R6, R3, R10, 0xfe, !PT ;  /* 0x0000000306a97212 */ /* 0x000fc600078efe0a */
[----:B------:R-:W-:Y:S02]  /*1f40*/  IMAD.IADD R5, R5, 0x1, R13 ;  /* 0x0000000105057824 */ /* 0x000fe400078e020d */
[----:B------:R-:W-:Y:S02]  /*1f50*/  IMAD.IADD R3, R12, 0x1, -R153 ;  /* 0x000000010c037824 */ /* 0x000fe400078e0a99 */
[----:B------:R-:W-:Y:S01]  /*1f60*/  IMAD.MOV.U32 R154, RZ, RZ, -0x1 ;  /* 0xffffffffff9a7424 */ /* 0x000fe200078e00ff */
[----:B------:R-:W-:Y:S06]  /*1f70*/  @P0 BRA `(.L_x_35) ;  /* 0x0000007800dc0947 */ /* 0x000fec0003800000 */
[----:B------:R-:W0:Y:S01]  /*1f80*/  LDC.64 R10, c[0x0][0x5c8] ;  /* 0x00017200ff0a7b82 */ /* 0x000e220000000a00 */
[----:B-----5:R-:W-:Y:S01]  /*1f90*/  FSETP.NEU.AND P0, PT, R156, RZ, PT ;  /* 0x000000ff9c00720b */ /* 0x020fe20003f0d000 */
[----:B------:R-:W-:Y:S01]  /*1fa0*/  BSSY B0, `(.L_x_35) ;  /* 0x00007b4000007945 */ /* 0x000fe20003800000 */
[----:B------:R-:W-:-:S04]  /*1fb0*/  ISETP.GT.AND P2, PT, R3, RZ, PT ;  /* 0x000000ff0300720c */ /* 0x000fc80003f44270 */
[----:B------:R-:W-:Y:S01]  /*1fc0*/  ISETP.GT.AND P1, PT, R0, RZ, P2 ;  /* 0x000000ff0000720c */ /* 0x000fe20001724270 */
[-C--:B0-----:R-:W-:Y:S02]  /*1fd0*/  IMAD R12, R7, R10.reuse, RZ ;  /* 0x0000000a070c7224 */ /* 0x081fe400078e02ff */
[----:B------:R-:W-:-:S04]  /*1fe0*/  IMAD.WIDE.U32 R160, R169, R10, R4 ;  /* 0x0000000aa9a07225 */ /* 0x000fc800078e0004 */
[----:B------:R-:W-:-:S04]  /*1ff0*/  IMAD R5, R169, R11, R12 ;  /* 0x0000000ba9057224 */ /* 0x000fc800078e020c */
[----:B------:R-:W-:Y:S01]  /*2000*/  IMAD.IADD R153, R161, 0x1, R5 ;  /* 0x00000001a1997824 */ /* 0x000fe200078e0205 */
[----:B------:R-:W-:Y:S06]  /*2010*/  @!P0 BRA `(.L_x_36) ;  /* 0x0000005400988947 */ /* 0x000fec0003800000 */
[----:B------:R-:W0:Y:S01]  /*2020*/  LDC.64 R14, c[0x0][0x5b8] ;  /* 0x00016e00ff0e7b82 */ /* 0x000e220000000a00 */
[----:B------:R-:W-:-:S07]  /*2030*/  ULDC.64 UR4, c[0x0][0x5c0] ;  /* 0x0001700000047ab9 */ /* 0x000fce0000000a00 */
[----:B------:R-:W1:Y:S08]  /*2040*/  LDC.64 R166, c[0x0][0x5b0] ;  /* 0x00016c00ffa67b82 */ /* 0x000e700000000a00 */
[----:B------:R-:W2:Y:S01]  /*2050*/  LDC.64 R12, c[0x0][0x5a8] ;  /* 0x00016a00ff0c7b82 */ /* 0x000ea20000000a00 */
[-C--:B0-----:R-:W-:Y:S02]  /*2060*/  IMAD R4, R21, R14.reuse, RZ ;  /* 0x0000000e15047224 */ /* 0x081fe400078e02ff */
[----:B------:R-:W-:-:S04]  /*2070*/  IMAD.WIDE.U32 R162, R23, R14, R8 ;  /* 0x0000000e17a27225 */ /* 0x000fc800078e0008 */
[----:B------:R-:W-:Y:S02]  /*2080*/  IMAD R161, R23, R15, R4 ;  /* 0x0000000f17a17224 */ /* 0x000fe400078e0204 */
[-C--:B-1----:R-:W-:Y:S02]  /*2090*/  IMAD R6, R7, R166.reuse, RZ ;  /* 0x000000a607067224 */ /* 0x082fe400078e02ff */
[----:B------:R-:W-:Y:S02]  /*20a0*/  IMAD.IADD R21, R163, 0x1, R161 ;  /* 0x00000001a3157824 */ /* 0x000fe400078e02a1 */
[----:B------:R-:W-:Y:S02]  /*20b0*/  IMAD.MOV.U32 R20, RZ, RZ, R162 ;  /* 0x000000ffff147224 */ /* 0x000fe400078e00a2 */
[C---:B------:R-:W-:Y:S02]  /*20c0*/  IMAD R165, R169.reuse, R167, R6 ;  /* 0x000000a7a9a57224 */ /* 0x040fe400078e0206 */
[----:B------:R-:W-:-:S04]  /*20d0*/  IMAD.WIDE.U32 R4, R169, R166, R20 ;  /* 0x000000a6a9047225 */ /* 0x000fc800078e0014 */
[----:B------:R-:W-:Y:S01]  /*20e0*/  IMAD.IADD R5, R5, 0x1, R165 ;  /* 0x0000000105057824 */ /* 0x000fe200078e02a5 */
[----:B--2---:R-:W-:-:S04]  /*20f0*/  LEA R6, P0, R4, R12, 0x1 ;  /* 0x0000000c04067211 */ /* 0x004fc800078008ff */
[----:B------:R-:W-:-:S05]  /*2100*/  LEA.HI.X R7, R4, R13, R5, 0x1, P0 ;  /* 0x0000000d04077211 */ /* 0x000fca00000f0c05 */
[----:B------:R0:W2:Y:S01]  /*2110*/  @P1 LDG.E.LTC128B.U16 R15, desc[UR36][R6.64] ;  /* 0x00000024060f1981 */ /* 0x0000a2000c1e1520 */
[----:B------:R-:W-:Y:S01]  /*2120*/  LEA R4, P0, R160, UR4, 0x1 ;  /* 0x00000004a0047c11 */ /* 0x000fe2000f8008ff */
[----:B------:R-:W-:Y:S01]  /*2130*/  IMAD.WIDE.U32 R158, R169, R166, R8 ;  /* 0x000000a6a99e7225 */ /* 0x000fe200078e0008 */
[----:B------:R-:W-:Y:S03]  /*2140*/  BSSY B1, `(.L_x_37) ;  /* 0x0000012000017945 */ /* 0x000fe60003800000 */
[----:B------:R-:W-:Y:S02]  /*2150*/  IMAD.IADD R159, R165, 0x1, R159 ;  /* 0x00000001a59f7824 */ /* 0x000fe400078e029f */
[----:B------:R-:W-:-:S04]  /*2160*/  IMAD.WIDE.U32 R158, R23, R14, R158 ;  /* 0x0000000e179e7225 */ /* 0x000fc800078e009e */
[----:B0-----:R-:W-:Y:S01]  /*2170*/  IMAD.IADD R7, R161, 0x1, R159 ;  /* 0x00000001a1077824 */ /* 0x001fe200078e029f */
[----:B------:R-:W-:Y:S02]  /*2180*/  LEA R6, P4, R158, R12, 0x1 ;  /* 0x0000000c9e067211 */ /* 0x000fe400078808ff */
[----:B------:R-:W-:Y:S02]  /*2190*/  SHF.L.U64.HI R159, R166, 0x3, R167 ;  /* 0x00000003a69f7819 */ /* 0x000fe400000102a7 */
[----:B------:R-:W-:Y:S01]  /*21a0*/  LEA.HI.X R7, R158, R13, R7, 0x1, P4 ;  /* 0x0000000d9e077211 */ /* 0x000fe200020f0c07 */
[----:B------:R-:W-:Y:S02]  /*21b0*/  IMAD.SHL.U32 R158, R166, 0x8, RZ ;  /* 0x00000008a69e7824 */ /* 0x000fe400078e00ff */
[----:B--2---:R-:W-:-:S04]  /*21c0*/  IMAD.U32 R5, R15, 0x10000, RZ ;  /* 0x000100000f057824 */ /* 0x004fc800078e00ff */
[----:B------:R-:W-:-:S04]  /*21d0*/  FMUL R5, R5, R156 ;  /* 0x0000009c05057220 */ /* 0x000fc80000400000 */
[----:B------:R-:W-:Y:S01]  /*21e0*/  FFMA R24, R24, R155, R5 ;  /* 0x0000009b18187223 */ /* 0x000fe20000000005 */
[----:B------:R-:W-:Y:S02]  /*21f0*/  LEA.HI.X R5, R160, UR5, R153, 0x1, P0 ;  /* 0x00000005a0057c11 */ /* 0x000fe400080f0c99 */
[----:B------:R-:W-:Y:S02]  /*2200*/  ISETP.GT.AND P0, PT, R3, 0x1, PT ;  /* 0x000000010300780c */ /* 0x000fe40003f04270 */
[----:B------:R-:W-:Y:S02]  /*2210*/  F2FP.BF16.F32.PACK_AB R24, RZ, R24 ;  /* 0x00000018ff18723e */ /* 0x000fe400000010ff */
[----:B------:R-:W-:-:S03]  /*2220*/  ISETP.GT.AND P3, PT, R0, RZ, P0 ;  /* 0x000000ff0000720c */ /* 0x000fc60000764270 */
[----:B------:R0:W-:Y:S10]  /*2230*/  @P1 STG.E.U16 desc[UR36][R4.64], R24 ;  /* 0x0000001804001986 */ /* 0x0001f4000c101524 */
[----:B------:R-:W-:Y:S05]  /*2240*/  @!P3 BRA `(.L_x_38) ;  /* 0x000000000004b947 */ /* 0x000fea0003800000 */
[----:B------:R1:W5:Y:S02]  /*2250*/  LDG.E.LTC128B.U16 R15, desc[UR36][R6.64+0x2] ;  /* 0x00000224060f7981 */ /* 0x000364000c1e1520 */
.L_x_38:
[----:B------:R-:W-:Y:S05]  /*2260*/  BSYNC B1 ;  /* 0x0000000000017941 */ /* 0x000fea0003800000 */
.L_x_37:
[----:B-----5:R-:W-:Y:S01]  /*2270*/  IMAD.U32 R153, R15, 0x10000, RZ ;  /* 0x000100000f997824 */ /* 0x020fe200078e00ff */
[----:B------:R-:W-:Y:S01]  /*2280*/  ISETP.GT.AND P2, PT, R0, 0x8, P2 ;  /* 0x000000080000780c */ /* 0x000fe20001744270 */
[----:B------:R-:W-:Y:S01]  /*2290*/  IMAD.WIDE.U32 R158, R169, R166, R158 ;  /* 0x000000a6a99e7225 */ /* 0x000fe200078e009e */
[----:B0-----:R-:W-:-:S03]  /*22a0*/  PRMT R24, R15, 0x7610, R24 ;  /* 0x000076100f187816 */ /* 0x001fc60000000018 */
[----:B------:R-:W-:Y:S01]  /*22b0*/  FMUL R20, R153, R156 ;  /* 0x0000009c99147220 */ /* 0x000fe20000400000 */
[----:B------:R-:W-:Y:S01]  /*22c0*/  IMAD.IADD R165, R165, 0x1, R159 ;  /* 0x00000001a5a57824 */ /* 0x000fe200078e029f */
[----:B------:R-:W-:Y:S02]  /*22d0*/  IADD3 R162, P1, R162, R158, RZ ;  /* 0x0000009ea2a27210 */ /* 0x000fe40007f3e0ff */
[----:B------:R-:W-:-:S03]  /*22e0*/  FFMA R25, R25, R155, R20 ;  /* 0x0000009b19197223 */ /* 0x000fc60000000014 */
[----:B------:R-:W-:Y:S02]  /*22f0*/  IMAD.X R21, R165, 0x1, R21, P1 ;  /* 0x00000001a5157824 */ /* 0x000fe400008e0615 */
[----:B------:R-:W-:Y:S02]  /*2300*/  F2FP.BF16.F32.PACK_AB R25, RZ, R25 ;  /* 0x00000019ff19723e */ /* 0x000fe400000010ff */
[C---:B------:R-:W-:Y:S02]  /*2310*/  LEA R20, P1, R162.reuse, R12, 0x1 ;  /* 0x0000000ca2147211 */ /* 0x040fe400078208ff */
[----:B------:R-:W-:Y:S02]  /*2320*/  PRMT R153, R25, 0x7610, R153 ;  /* 0x0000761019997816 */ /* 0x000fe40000000099 */
[----:B------:R-:W-:-:S03]  /*2330*/  LEA.HI.X R21, R162, R13, R21, 0x1, P1 ;  /* 0x0000000da2157211 */ /* 0x000fc600008f0c15 */
[----:B------:R0:W-:Y:S04]  /*2340*/  @P3 STG.E.U16 desc[UR36][R4.64+0x2], R153 ;  /* 0x0000029904003986 */ /* 0x0001e8000c101524 */
[----:B------:R-:W2:Y:S01]  /*2350*/  @P2 LDG.E.LTC128B.U16 R24, desc[UR36][R20.64] ;  /* 0x0000002414182981 */ /* 0x000ea2000c1e1520 */
[----:B------:R-:W-:Y:S01]  /*2360*/  IADD3 R8, P1, R8, R158, RZ ;  /* 0x0000009e08087210 */ /* 0x000fe20007f3e0ff */
[----:B------:R-:W-:Y:S01]  /*2370*/  BSSY B1, `(.L_x_39) ;  /* 0x0000011000017945 */ /* 0x000fe20003800000 */
[----:B------:R-:W-:Y:S02]  /*2380*/  SHF.L.U64.HI R11, R10, 0x4, R11 ;  /* 0x000000040a0b7819 */ /* 0x000fe4000001020b */
[----:B------:R-:W-:Y:S01]  /*2390*/  ISETP.GT.AND P0, PT, R0, 0x8, P0 ;  /* 0x000000080000780c */ /* 0x000fe20000704270 */
[----:B------:R-:W-:Y:S01]  /*23a0*/  IMAD.X R9, R9, 0x1, R165, P1 ;  /* 0x0000000109097824 */ /* 0x000fe200008e06a5 */
[----:B------:R-:W-:-:S05]  /*23b0*/  LEA R10, P1, R10, R4, 0x4 ;  /* 0x000000040a0a7211 */ /* 0x000fca00078220ff */
[----:B------:R-:W-:Y:S02]  /*23c0*/  IMAD.X R11, R11, 0x1, R5, P1 ;  /* 0x000000010b0b7824 */ /* 0x000fe400008e0605 */
[----:B--2---:R-:W-:-:S04]  /*23d0*/  IMAD.U32 R15, R24, 0x10000, RZ ;  /* 0x00010000180f7824 */ /* 0x004fc800078e00ff */
[----:B------:R-:W-:Y:S01]  /*23e0*/  FMUL R25, R15, R156 ;  /* 0x0000009c0f197220 */ /* 0x000fe20000400000 */
[----:B------:R-:W-:-:S04]  /*23f0*/  IMAD.WIDE.U32 R14, R23, R14, R8 ;  /* 0x0000000e170e7225 */ /* 0x000fc800078e0008 */
[----:B------:R-:W-:Y:S01]  /*2400*/  FFMA R25, R26, R155, R25 ;  /* 0x0000009b1a197223 */ /* 0x000fe20000000019 */
[----:B------:R-:W-:Y:S01]  /*2410*/  IMAD.IADD R9, R161, 0x1, R15 ;  /* 0x00000001a1097824 */ /* 0x000fe200078e020f */
[----:B------:R-:W-:-:S03]  /*2420*/  LEA R8, P3, R14, R12, 0x1 ;  /* 0x0000000c0e087211 */ /* 0x000fc600078608ff */
[----:B------:R-:W-:Y:S02]  /*2430*/  F2FP.BF16.F32.PACK_AB R25, RZ, R25 ;  /* 0x00000019ff19723e */ /* 0x000fe400000010ff */
[----:B------:R-:W-:-:S03]  /*2440*/  LEA.HI.X R9, R14, R13, R9, 0x1, P3 ;  /* 0x0000000d0e097211 */ /* 0x000fc600018f0c09 */
[----:B------:R0:W-:Y:S01]  /*2450*/  @P2 STG.E.U16 desc[UR36][R10.64], R25 ;  /* 0x000000190a002986 */ /* 0x0001e2000c101524 */
[----:B------:R-:W-:Y:S05]  /*2460*/  @!P0 BRA `(.L_x_40) ;  /* 0x0000000000048947 */ /* 0x000fea0003800000 */
[----:B------:R2:W5:Y:S02]  /*2470*/  LDG.E.LTC128B.U16 R24, desc[UR36][R8.64+0x2] ;  /* 0x0000022408187981 */ /* 0x000564000c1e1520 */
.L_x_40:
[----:B------:R-:W-:Y:S05]  /*2480*/  BSYNC B1 ;  /* 0x0000000000017941 */ /* 0x000fea0003800000 */
.L_x_39:
[----:B-----5:R-:W-:Y:S01]  /*2490*/  IMAD.U32 R13, R24, 0x10000, RZ ;  /* 0x00010000180d7824 */ /* 0x020fe200078e00ff */
[----:B------:R-:W-:Y:S01]  /*24a0*/  ISETP.GT.AND P1, PT, R3, 0x8, PT ;  /* 0x000000080300780c */ /* 0x000fe20003f24270 */
[----:B------:R-:W-:Y:S02]  /*24b0*/  BSSY B1, `(.L_x_41) ;  /* 0x0000008000017945 */ /* 0x000fe40003800000 */
[----:B------:R-:W-:Y:S01]  /*24c0*/  FMUL R12, R13, R156 ;  /* 0x0000009c0d0c7220 */ /* 0x000fe20000400000 */
[----:B------:R-:W-:-:S03]  /*24d0*/  ISETP.GT.AND P2, PT, R0, RZ, P1 ;  /* 0x000000ff0000720c */ /* 0x000fc60000f44270 */
[----:B------:R-:W-:-:S05]  /*24e0*/  FFMA R12, R27, R155, R12 ;  /* 0x0000009b1b0c7223 */ /* 0x000fca000000000c */
[----:B------:R-:W-:-:S05]  /*24f0*/  F2FP.BF16.F32.PACK_AB R12, RZ, R12 ;  /* 0x0000000cff0c723e */ /* 0x000fca00000010ff */
[----:B------:R3:W-:Y:S01]  /*2500*/  @P0 STG.E.U16 desc[UR36][R10.64+0x2], R12 ;  /* 0x0000020c0a000986 */ /* 0x0007e2000c101524 */
[----:B------:R-:W-:Y:S05]  /*2510*/  @!P2 BRA `(.L_x_42) ;  /* 0x000000000004a947 */ /* 0x000fea0003800000 */
[----:B------:R4:W5:Y:S02]  /*2520*/  LDG.E.LTC128B.U16 R24, desc[UR36][R6.64+0x10] ;  /* 0x0000102406187981 */ /* 0x000964000c1e1520 */
.L_x_42:
[----:B------:R-:W-:Y:S05]  /*2530*/  BSYNC B1 ;  /* 0x0000000000017941 */ /* 0x000fea0003800000 */
.L_x_41:
        /* <DEDUP_REMOVED lines=10> */
.L_x_44:
[----:B------:R-:W-:Y:S05]  /*25e0*/  BSYNC B1 ;  /* 0x0000000000017941 */ /* 0x000fea0003800000 */
.L_x_43:
[----:B0----5:R-:W-:Y:S01]  /*25f0*/  IMAD.U32 R13, R24, 0x10000, RZ ;  /* 0x00010000180d7824 */ /* 0x021fe200078e00ff */
[----:B------:R-:W-:Y:S01]  /*2600*/  ISETP.GT.AND P1, PT, R0, 0x8, P1 ;  /* 0x000000080000780c */ /* 0x000fe20000f24270 */
[----:B------:R-:W-:Y:S02]  /*2610*/  BSSY B1, `(.L_x_45) ;  /* 0x0000007000017945 */ /* 0x000fe40003800000 */
[----:B---3--:R-:W-:-:S04]  /*2620*/  FMUL R12, R13, R156 ;  /* 0x0000009c0d0c7220 */ /* 0x008fc80000400000 */
[----:B------:R-:W-:-:S05]  /*2630*/  FFMA R12, R29, R155, R12 ;  /* 0x0000009b1d0c7223 */ /* 0x000fca000000000c */
[----:B------:R-:W-:-:S05]  /*2640*/  F2FP.BF16.F32.PACK_AB R12, RZ, R12 ;  /* 0x0000000cff0c723e */ /* 0x000fca00000010ff */
[----:B------:R0:W-:Y:S01]  /*2650*/  @P3 STG.E.U16 desc[UR36][R4.64+0x12], R12 ;  /* 0x0000120c04003986 */ /* 0x0001e2000c101524 */
[----:B------:R-:W-:Y:S05]  /*2660*/  @!P1 BRA `(.L_x_46) ;  /* 0x0000000000049947 */ /* 0x000fea0003800000 */
[----:B------:R3:W5:Y:S02]  /*2670*/  LDG.E.LTC128B.U16 R24, desc[UR36][R8.64+0x10] ;  /* 0x0000102408187981 */ /* 0x000764000c1e1520 */
.L_x_46:
[----:B------:R-:W-:Y:S05]  /*2680*/  BSYNC B1 ;  /* 0x0000000000017941 */ /* 0x000fea0003800000 */
.L_x_45:
[----:B-----5:R-:W-:Y:S01]  /*2690*/  IMAD.U32 R13, R24, 0x10000, RZ ;  /* 0x00010000180d7824 */ /* 0x020fe200078e00ff */
[----:B------:R-:W-:Y:S01]  /*26a0*/  ISETP.GT.AND P0, PT, R0, 0x8, P0 ;  /* 0x000000080000780c */ /* 0x000fe20000704270 */
[----:B------:R-:W-:Y:S02]  /*26b0*/  BSSY B1, `(.L_x_47) ;  /* 0x0000007000017945 */ /* 0x000fe40003800000 */
[----:B------:R-:W-:-:S04]  /*26c0*/  FMUL R13, R13, R156 ;  /* 0x0000009c0d0d7220 */ /* 0x000fc80000400000 */
[----:B------:R-:W-:-:S05]  /*26d0*/  FFMA R13, R30, R155, R13 ;  /* 0x0000009b1e0d7223 */ /* 0x000fca000000000d */
[----:B------:R-:W-:-:S05]  /*26e0*/  F2FP.BF16.F32.PACK_AB R13, RZ, R13 ;  /* 0x0000000dff0d723e */ /* 0x000fca00000010ff */
[----:B------:R0:W-:Y:S01]  /*26f0*/  @P1 STG.E.U16 desc[UR36][R10.64+0x10], R13 ;  /* 0x0000100d0a001986 */ /* 0x0001e2000c101524 */
[----:B------:R-:W-:Y:S05]  /*2700*/  @!P0 BRA `(.L_x_48) ;  /* 0x0000000000048947 */ /* 0x000fea0003800000 */
[----:B------:R0:W5:Y:S02]  /*2710*/  LDG.E.LTC128B.U16 R24, desc[UR36][R8.64+0x12] ;  /* 0x0000122408187981 */ /* 0x000164000c1e1520 */
.L_x_48:
[----:B------:R-:W-:Y:S05]  /*2720*/  BSYNC B1 ;  /* 0x0000000000017941 */ /* 0x000fea0003800000 */
.L_x_47:
[----:B0----5:R-:W-:Y:S01]  /*2730*/  IMAD.U32 R13, R24, 0x10000, RZ ;  /* 0x00010000180d7824 */ /* 0x021fe200078e00ff */
        /* <DEDUP_REMOVED lines=9> */
.L_x_50:
[----:B------:R-:W-:Y:S05]  /*27d0*/  BSYNC B1 ;  /* 0x0000000000017941 */ /* 0x000fea0003800000 */
.L_x_49:
        /* <DEDUP_REMOVED lines=10> */
.L_x_52:
[----:B------:R-:W-:Y:S05]  /*2880*/  BSYNC B1 ;  /* 0x0000000000017941 */ /* 0x000fea0003800000 */
.L_x_51:
[----:B0----5:R-:W-:Y:S01]  /*2890*/  IMAD.U32 R13, R24, 0x10000, RZ ;  /* 0x00010000180d7824 */ /* 0x021fe200078e00ff */
        /* <DEDUP_REMOVED lines=8> */
.L_x_54:
[----:B------:R-:W-:Y:S05]  /*2920*/  BSYNC B1 ;  /* 0x0000000000017941 */ /* 0x000fea0003800000 */
.L_x_53:
        /* <DEDUP_REMOVED lines=9> */
.L_x_56:
[----:B------:R-:W-:Y:S05]  /*29c0*/  BSYNC B1 ;  /* 0x0000000000017941 */ /* 0x000fea0003800000 */
.L_x_55:
        /* <DEDUP_REMOVED lines=10> */
.L_x_58:
[----:B------:R-:W-:Y:S05]  /*2a70*/  BSYNC B1 ;  /* 0x0000000000017941 */ /* 0x000fea0003800000 */
.L_x_57:
        /* <DEDUP_REMOVED lines=10> */
.L_x_60:
[----:B------:R-:W-:Y:S05]  /*2b20*/  BSYNC B1 ;  /* 0x0000000000017941 */ /* 0x000fea0003800000 */
.L_x_59:
        /* <DEDUP_REMOVED lines=9> */
.L_x_62:
[----:B------:R-:W-:Y:S05]  /*2bc0*/  BSYNC B1 ;  /* 0x0000000000017941 */ /* 0x000fea0003800000 */
.L_x_61:
        /* <DEDUP_REMOVED lines=9> */
.L_x_64:
[----:B------:R-:W-:Y:S05]  /*2c60*/  BSYNC B1 ;  /* 0x0000000000017941 */ /* 0x000fea0003800000 */
.L_x_63:
        /* <DEDUP_REMOVED lines=10> */
.L_x_66:
[----:B------:R-:W-:Y:S05]  /*2d10*/  BSYNC B1 ;  /* 0x0000000000017941 */ /* 0x000fea0003800000 */
.L_x_65:
        /* <DEDUP_REMOVED lines=10> */
.L_x_68:
[----:B------:R-:W-:Y:S05]  /*2dc0*/  BSYNC B1 ;  /* 0x0000000000017941 */ /* 0x000fea0003800000 */
.L_x_67:
        /* <DEDUP_REMOVED lines=9> */
.L_x_70:
[----:B------:R-:W-:Y:S05]  /*2e60*/  BSYNC B1 ;  /* 0x0000000000017941 */ /* 0x000fea0003800000 */
.L_x_69:
        /* <DEDUP_REMOVED lines=9> */
.L_x_72:
[----:B------:R-:W-:Y:S05]  /*2f00*/  BSYNC B1 ;  /* 0x0000000000017941 */ /* 0x000fea0003800000 */
.L_x_71:
        /* <DEDUP_REMOVED lines=10> */
.L_x_74:
[----:B------:R-:W-:Y:S05]  /*2fb0*/  BSYNC B1 ;  /* 0x0000000000017941 */ /* 0x000fea0003800000 */
.L_x_73:
        /* <DEDUP_REMOVED lines=10> */
.L_x_76:
[----:B------:R-:W-:Y:S05]  /*3060*/  BSYNC B1 ;  /* 0x0000000000017941 */ /* 0x000fea0003800000 */
.L_x_75:
        /* <DEDUP_REMOVED lines=9> */
.L_x_78:
[----:B------:R-:W-:Y:S05]  /*3100*/  BSYNC B1 ;  /* 0x0000000000017941 */ /* 0x000fea0003800000 */
.L_x_77:
        /* <DEDUP_REMOVED lines=9> */
.L_x_80:
[----:B------:R-:W-:Y:S05]  /*31a0*/  BSYNC B1 ;  /* 0x0000000000017941 */ /* 0x000fea0003800000 */
.L_x_79:
        /* <DEDUP_REMOVED lines=10> */
.L_x_82:
[----:B------:R-:W-:Y:S05]  /*3250*/  BSYNC B1 ;  /* 0x0000000000017941 */ /* 0x000fea0003800000 */
.L_x_81:
        /* <DEDUP_REMOVED lines=10> */
.L_x_84:
[----:B------:R-:W-:Y:S05]  /*3300*/  BSYNC B1 ;  /* 0x0000000000017941 */ /* 0x000fea0003800000 */
.L_x_83:
        /* <DEDUP_REMOVED lines=9> */
.L_x_86:
[----:B------:R-:W-:Y:S05]  /*33a0*/  BSYNC B1 ;  /* 0x0000000000017941 */ /* 0x000fea0003800000 */
.L_x_85:
        /* <DEDUP_REMOVED lines=9> */
.L_x_88:
[----:B------:R-:W-:Y:S05]  /*3440*/  BSYNC B1 ;  /* 0x0000000000017941 */ /* 0x000fea0003800000 */
.L_x_87:
        /* <DEDUP_REMOVED lines=10> */
.L_x_90:
[----:B------:R-:W-:Y:S05]  /*34f0*/  BSYNC B1 ;  /* 0x0000000000017941 */ /* 0x000fea0003800000 */
.L_x_89:
        /* <DEDUP_REMOVED lines=10> */
.L_x_92:
[----:B------:R-:W-:Y:S05]  /*35a0*/  BSYNC B1 ;  /* 0x0000000000017941 */ /* 0x000fea0003800000 */
.L_x_91:
        /* <DEDUP_REMOVED lines=9> */
.L_x_94:
[----:B------:R-:W-:Y:S05]  /*3640*/  BSYNC B1 ;  /* 0x0000000000017941 */ /* 0x000fea0003800000 */
.L_x_93:
        /* <DEDUP_REMOVED lines=9> */
.L_x_96:
[----:B------:R-:W-:Y:S05]  /*36e0*/  BSYNC B1 ;  /* 0x0000000000017941 */ /* 0x000fea0003800000 */
.L_x_95:
        /* <DEDUP_REMOVED lines=10> */
.L_x_98:
[----:B------:R-:W-:Y:S05]  /*3790*/  BSYNC B1 ;  /* 0x0000000000017941 */ /* 0x000fea0003800000 */
.L_x_97:
        /* <DEDUP_REMOVED lines=10> */
.L_x_100:
[----:B------:R-:W-:Y:S05]  /*3840*/  BSYNC B1 ;  /* 0x0000000000017941 */ /* 0x000fea0003800000 */
.L_x_99:
        /* <DEDUP_REMOVED lines=9> */
.L_x_102:
[----:B------:R-:W-:Y:S05]  /*38e0*/  BSYNC B1 ;  /* 0x0000000000017941 */ /* 0x000fea0003800000 */
.L_x_101:
        /* <DEDUP_REMOVED lines=9> */
.L_x_104:
[----:B------:R-:W-:Y:S05]  /*3980*/  BSYNC B1 ;  /* 0x0000000000017941 */ /* 0x000fea0003800000 */
.L_x_103:
        /* <DEDUP_REMOVED lines=10> */
.L_x_106:
[----:B------:R-:W-:Y:S05]  /*3a30*/  BSYNC B1 ;  /* 0x0000000000017941 */ /* 0x000fea0003800000 */
.L_x_105:
        /* <DEDUP_REMOVED lines=10> */
.L_x_108:
[----:B------:R-:W-:Y:S05]  /*3ae0*/  BSYNC B1 ;  /* 0x0000000000017941 */ /* 0x000fea0003800000 */
.L_x_107:
        /* <DEDUP_REMOVED lines=9> */
.L_x_110:
[----:B------:R-:W-:Y:S05]  /*3b80*/  BSYNC B1 ;  /* 0x0000000000017941 */ /* 0x000fea0003800000 */
.L_x_109:
        /* <DEDUP_REMOVED lines=9> */
.L_x_112:
[----:B------:R-:W-:Y:S05]  /*3c20*/  BSYNC B1 ;  /* 0x0000000000017941 */ /* 0x000fea0003800000 */
.L_x_111:
        /* <DEDUP_REMOVED lines=10> */
.L_x_114:
[----:B------:R-:W-:Y:S05]  /*3cd0*/  BSYNC B1 ;  /* 0x0000000000017941 */ /* 0x000fea0003800000 */
.L_x_113:
        /* <DEDUP_REMOVED lines=10> */
.L_x_116:
[----:B------:R-:W-:Y:S05]  /*3d80*/  BSYNC B1 ;  /* 0x0000000000017941 */ /* 0x000fea0003800000 */
.L_x_115:
        /* <DEDUP_REMOVED lines=9> */
.L_x_118:
[----:B------:R-:W-:Y:S05]  /*3e20*/  BSYNC B1 ;  /* 0x0000000000017941 */ /* 0x000fea0003800000 */
.L_x_117:
        /* <DEDUP_REMOVED lines=9> */
.L_x_120:
[----:B------:R-:W-:Y:S05]  /*3ec0*/  BSYNC B1 ;  /* 0x0000000000017941 */ /* 0x000fea0003800000 */
.L_x_119:
        /* <DEDUP_REMOVED lines=10> */
.L_x_122:
[----:B------:R-:W-:Y:S05]  /*3f70*/  BSYNC B1 ;  /* 0x0000000000017941 */ /* 0x000fea0003800000 */
.L_x_121:
        /* <DEDUP_REMOVED lines=10> */
.L_x_124:
[----:B------:R-:W-:Y:S05]  /*4020*/  BSYNC B1 ;  /* 0x0000000000017941 */ /* 0x000fea0003800000 */
.L_x_123:
        /* <DEDUP_REMOVED lines=9> */
.L_x_126:
[----:B------:R-:W-:Y:S05]  /*40c0*/  BSYNC B1 ;  /* 0x0000000000017941 */ /* 0x000fea0003800000 */
.L_x_125:
        /* <DEDUP_REMOVED lines=9> */
.L_x_128:
[----:B------:R-:W-:Y:S05]  /*4160*/  BSYNC B1 ;  /* 0x0000000000017941 */ /* 0x000fea0003800000 */
.L_x_127:
        /* <DEDUP_REMOVED lines=10> */
.L_x_130:
[----:B------:R-:W-:Y:S05]  /*4210*/  BSYNC B1 ;  /* 0x0000000000017941 */ /* 0x000fea0003800000 */
.L_x_129:
        /* <DEDUP_REMOVED lines=10> */
.L_x_132:
[----:B------:R-:W-:Y:S05]  /*42c0*/  BSYNC B1 ;  /* 0x0000000000017941 */ /* 0x000fea0003800000 */
.L_x_131:
        /* <DEDUP_REMOVED lines=9> */
.L_x_134:
[----:B------:R-:W-:Y:S05]  /*4360*/  BSYNC B1 ;  /* 0x0000000000017941 */ /* 0x000fea0003800000 */
.L_x_133:
        /* <DEDUP_REMOVED lines=9> */
.L_x_136:
[----:B------:R-:W-:Y:S05]  /*4400*/  BSYNC B1 ;  /* 0x0000000000017941 */ /* 0x000fea0003800000 */
.L_x_135:
        /* <DEDUP_REMOVED lines=10> */
.L_x_138:
[----:B------:R-:W-:Y:S05]  /*44b0*/  BSYNC B1 ;  /* 0x0000000000017941 */ /* 0x000fea0003800000 */
.L_x_137:
        /* <DEDUP_REMOVED lines=10> */
.L_x_140:
[----:B------:R-:W-:Y:S05]  /*4560*/  BSYNC B1 ;  /* 0x0000000000017941 */ /* 0x000fea0003800000 */
.L_x_139:
        /* <DEDUP_REMOVED lines=9> */
.L_x_142:
[----:B------:R-:W-:Y:S05]  /*4600*/  BSYNC B1 ;  /* 0x0000000000017941 */ /* 0x000fea0003800000 */
.L_x_141:
        /* <DEDUP_REMOVED lines=9> */
.L_x_144:
[----:B------:R-:W-:Y:S05]  /*46a0*/  BSYNC B1 ;  /* 0x0000000000017941 */ /* 0x000fea0003800000 */
.L_x_143:
        /* <DEDUP_REMOVED lines=10> */
.L_x_146:
[----:B------:R-:W-:Y:S05]  /*4750*/  BSYNC B1 ;  /* 0x0000000000017941 */ /* 0x000fea0003800000 */
.L_x_145:
        /* <DEDUP_REMOVED lines=10> */
.L_x_148:
[----:B------:R-:W-:Y:S05]  /*4800*/  BSYNC B1 ;  /* 0x0000000000017941 */ /* 0x000fea0003800000 */
.L_x_147:
        /* <DEDUP_REMOVED lines=9> */
.L_x_150:
[----:B------:R-:W-:Y:S05]  /*48a0*/  BSYNC B1 ;  /* 0x0000000000017941 */ /* 0x000fea0003800000 */
.L_x_149:
        /* <DEDUP_REMOVED lines=9> */
.L_x_152:
[----:B------:R-:W-:Y:S05]  /*4940*/  BSYNC B1 ;  /* 0x0000000000017941 */ /* 0x000fea0003800000 */
.L_x_151:
        /* <DEDUP_REMOVED lines=10> */
.L_x_154:
[----:B------:R-:W-:Y:S05]  /*49f0*/  BSYNC B1 ;  /* 0x0000000000017941 */ /* 0x000fea0003800000 */
.L_x_153:
        /* <DEDUP_REMOVED lines=10> */
.L_x_156:
[----:B------:R-:W-:Y:S05]  /*4aa0*/  BSYNC B1 ;  /* 0x0000000000017941 */ /* 0x000fea0003800000 */
.L_x_155:
        /* <DEDUP_REMOVED lines=9> */
.L_x_158:
[----:B------:R-:W-:Y:S05]  /*4b40*/  BSYNC B1 ;  /* 0x0000000000017941 */ /* 0x000fea0003800000 */
.L_x_157:
        /* <DEDUP_REMOVED lines=9> */
.L_x_160:
[----:B------:R-:W-:Y:S05]  /*4be0*/  BSYNC B1 ;  /* 0x0000000000017941 */ /* 0x000fea0003800000 */
.L_x_159:
        /* <DEDUP_REMOVED lines=10> */
.L_x_162:
[----:B------:R-:W-:Y:S05]  /*4c90*/  BSYNC B1 ;  /* 0x0000000000017941 */ /* 0x000fea0003800000 */
.L_x_161:
        /* <DEDUP_REMOVED lines=10> */
.L_x_164:
[----:B------:R-:W-:Y:S05]  /*4d40*/  BSYNC B1 ;  /* 0x0000000000017941 */ /* 0x000fea0003800000 */
.L_x_163:
        /* <DEDUP_REMOVED lines=9> */
.L_x_166:
[----:B------:R-:W-:Y:S05]  /*4de0*/  BSYNC B1 ;  /* 0x0000000000017941 */ /* 0x000fea0003800000 */
.L_x_165:
        /* <DEDUP_REMOVED lines=9> */
.L_x_168:
[----:B------:R-:W-:Y:S05]  /*4e80*/  BSYNC B1 ;  /* 0x0000000000017941 */ /* 0x000fea0003800000 */
.L_x_167:
        /* <DEDUP_REMOVED lines=10> */
.L_x_170:
[----:B------:R-:W-:Y:S05]  /*4f30*/  BSYNC B1 ;  /* 0x0000000000017941 */ /* 0x000fea0003800000 */
.L_x_169:
        /* <DEDUP_REMOVED lines=10> */
.L_x_172:
[----:B------:R-:W-:Y:S05]  /*4fe0*/  BSYNC B1 ;  /* 0x0000000000017941 */ /* 0x000fea0003800000 */
.L_x_171:
        /* <DEDUP_REMOVED lines=9> */
.L_x_174:
[----:B------:R-:W-:Y:S05]  /*5080*/  BSYNC B1 ;  /* 0x0000000000017941 */ /* 0x000fea0003800000 */
.L_x_173:
        /* <DEDUP_REMOVED lines=9> */
.L_x_176:
[----:B------:R-:W-:Y:S05]  /*5120*/  BSYNC B1 ;  /* 0x0000000000017941 */ /* 0x000fea0003800000 */
.L_x_175:
        /* <DEDUP_REMOVED lines=10> */
.L_x_178:
[----:B------:R-:W-:Y:S05]  /*51d0*/  BSYNC B1 ;  /* 0x0000000000017941 */ /* 0x000fea0003800000 */
.L_x_177:
        /* <DEDUP_REMOVED lines=10> */
.L_x_180:
[----:B------:R-:W-:Y:S05]  /*5280*/  BSYNC B1 ;  /* 0x0000000000017941 */ /* 0x000fea0003800000 */
.L_x_179:
        /* <DEDUP_REMOVED lines=9> */
.L_x_182:
[----:B------:R-:W-:Y:S05]  /*5320*/  BSYNC B1 ;  /* 0x0000000000017941 */ /* 0x000fea0003800000 */
.L_x_181:
        /* <DEDUP_REMOVED lines=9> */
.L_x_184:
[----:B------:R-:W-:Y:S05]  /*53c0*/  BSYNC B1 ;  /* 0x0000000000017941 */ /* 0x000fea0003800000 */
.L_x_183:
        /* <DEDUP_REMOVED lines=10> */
.L_x_186:
[----:B------:R-:W-:Y:S05]  /*5470*/  BSYNC B1 ;  /* 0x0000000000017941 */ /* 0x000fea0003800000 */
.L_x_185:
        /* <DEDUP_REMOVED lines=10> */
.L_x_188:
[----:B------:R-:W-:Y:S05]  /*5520*/  BSYNC B1 ;  /* 0x0000000000017941 */ /* 0x000fea0003800000 */
.L_x_187:
        /* <DEDUP_REMOVED lines=9> */
.L_x_190:
[----:B------:R-:W-:Y:S05]  /*55c0*/  BSYNC B1 ;  /* 0x0000000000017941 */ /* 0x000fea0003800000 */
.L_x_189:
        /* <DEDUP_REMOVED lines=9> */
.L_x_192:
[----:B------:R-:W-:Y:S05]  /*5660*/  BSYNC B1 ;  /* 0x0000000000017941 */ /* 0x000fea0003800000 */
.L_x_191:
        /* <DEDUP_REMOVED lines=10> */
.L_x_194:
[----:B------:R-:W-:Y:S05]  /*5710*/  BSYNC B1 ;  /* 0x0000000000017941 */ /* 0x000fea0003800000 */
.L_x_193:
        /* <DEDUP_REMOVED lines=10> */
.L_x_196:
[----:B------:R-:W-:Y:S05]  /*57c0*/  BSYNC B1 ;  /* 0x0000000000017941 */ /* 0x000fea0003800000 */
.L_x_195:
        /* <DEDUP_REMOVED lines=9> */
.L_x_198:
[----:B------:R-:W-:Y:S05]  /*5860*/  BSYNC B1 ;  /* 0x0000000000017941 */ /* 0x000fea0003800000 */
.L_x_197:
        /* <DEDUP_REMOVED lines=9> */
.L_x_200:
[----:B------:R-:W-:Y:S05]  /*5900*/  BSYNC B1 ;  /* 0x0000000000017941 */ /* 0x000fea0003800000 */
.L_x_199:
        /* <DEDUP_REMOVED lines=10> */
.L_x_202:
[----:B------:R-:W-:Y:S05]  /*59b0*/  BSYNC B1 ;  /* 0x0000000000017941 */ /* 0x000fea0003800000 */
.L_x_201:
        /* <DEDUP_REMOVED lines=10> */
.L_x_204:
[----:B------:R-:W-:Y:S05]  /*5a60*/  BSYNC B1 ;  /* 0x0000000000017941 */ /* 0x000fea0003800000 */
.L_x_203:
        /* <DEDUP_REMOVED lines=9> */
.L_x_206:
[----:B------:R-:W-:Y:S05]  /*5b00*/  BSYNC B1 ;  /* 0x0000000000017941 */ /* 0x000fea0003800000 */
.L_x_205:
        /* <DEDUP_REMOVED lines=9> */
.L_x_208:
[----:B------:R-:W-:Y:S05]  /*5ba0*/  BSYNC B1 ;  /* 0x0000000000017941 */ /* 0x000fea0003800000 */
.L_x_207:
        /* <DEDUP_REMOVED lines=10> */
.L_x_210:
[----:B------:R-:W-:Y:S05]  /*5c50*/  BSYNC B1 ;  /* 0x0000000000017941 */ /* 0x000fea0003800000 */
.L_x_209:
        /* <DEDUP_REMOVED lines=10> */
.L_x_212:
[----:B------:R-:W-:Y:S05]  /*5d00*/  BSYNC B1 ;  /* 0x0000000000017941 */ /* 0x000fea0003800000 */
.L_x_211:
        /* <DEDUP_REMOVED lines=9> */
.L_x_214:
[----:B------:R-:W-:Y:S05]  /*5da0*/  BSYNC B1 ;  /* 0x0000000000017941 */ /* 0x000fea0003800000 */
.L_x_213:
        /* <DEDUP_REMOVED lines=9> */
.L_x_216:
[----:B------:R-:W-:Y:S05]  /*5e40*/  BSYNC B1 ;  /* 0x0000000000017941 */ /* 0x000fea0003800000 */
.L_x_215:
        /* <DEDUP_REMOVED lines=10> */
.L_x_218:
[----:B------:R-:W-:Y:S05]  /*5ef0*/  BSYNC B1 ;  /* 0x0000000000017941 */ /* 0x000fea0003800000 */
.L_x_217:
        /* <DEDUP_REMOVED lines=10> */
.L_x_220:
[----:B------:R-:W-:Y:S05]  /*5fa0*/  BSYNC B1 ;  /* 0x0000000000017941 */ /* 0x000fea0003800000 */
.L_x_219:
        /* <DEDUP_REMOVED lines=9> */
.L_x_222:
[----:B------:R-:W-:Y:S05]  /*6040*/  BSYNC B1 ;  /* 0x0000000000017941 */ /* 0x000fea0003800000 */
.L_x_221:
        /* <DEDUP_REMOVED lines=9> */
.L_x_224:
[----:B------:R-:W-:Y:S05]  /*60e0*/  BSYNC B1 ;  /* 0x0000000000017941 */ /* 0x000fea0003800000 */
.L_x_223:
        /* <DEDUP_REMOVED lines=10> */
.L_x_226:
[----:B------:R-:W-:Y:S05]  /*6190*/  BSYNC B1 ;  /* 0x0000000000017941 */ /* 0x000fea0003800000 */
.L_x_225:
        /* <DEDUP_REMOVED lines=10> */
.L_x_228:
[----:B------:R-:W-:Y:S05]  /*6240*/  BSYNC B1 ;  /* 0x0000000000017941 */ /* 0x000fea0003800000 */
.L_x_227:
        /* <DEDUP_REMOVED lines=9> */
.L_x_230:
[----:B------:R-:W-:Y:S05]  /*62e0*/  BSYNC B1 ;  /* 0x0000000000017941 */ /* 0x000fea0003800000 */
.L_x_229:
        /* <DEDUP_REMOVED lines=9> */
.L_x_232:
[----:B------:R-:W-:Y:S05]  /*6380*/  BSYNC B1 ;  /* 0x0000000000017941 */ /* 0x000fea0003800000 */
.L_x_231:
        /* <DEDUP_REMOVED lines=10> */
.L_x_234:
[----:B------:R-:W-:Y:S05]  /*6430*/  BSYNC B1 ;  /* 0x0000000000017941 */ /* 0x000fea0003800000 */
.L_x_233:
        /* <DEDUP_REMOVED lines=10> */
.L_x_236:
[----:B------:R-:W-:Y:S05]  /*64e0*/  BSYNC B1 ;  /* 0x0000000000017941 */ /* 0x000fea0003800000 */
.L_x_235:
        /* <DEDUP_REMOVED lines=9> */
.L_x_238:
[----:B------:R-:W-:Y:S05]  /*6580*/  BSYNC B1 ;  /* 0x0000000000017941 */ /* 0x000fea0003800000 */
.L_x_237:
        /* <DEDUP_REMOVED lines=9> */
.L_x_240:
[----:B------:R-:W-:Y:S05]  /*6620*/  BSYNC B1 ;  /* 0x0000000000017941 */ /* 0x000fea0003800000 */
.L_x_239:
        /* <DEDUP_REMOVED lines=10> */
.L_x_242:
[----:B------:R-:W-:Y:S05]  /*66d0*/  BSYNC B1 ;  /* 0x0000000000017941 */ /* 0x000fea0003800000 */
.L_x_241:
        /* <DEDUP_REMOVED lines=10> */
.L_x_244:
[----:B------:R-:W-:Y:S05]  /*6780*/  BSYNC B1 ;  /* 0x0000000000017941 */ /* 0x000fea0003800000 */
.L_x_243:
        /* <DEDUP_REMOVED lines=9> */
.L_x_246:
[----:B------:R-:W-:Y:S05]  /*6820*/  BSYNC B1 ;  /* 0x0000000000017941 */ /* 0x000fea0003800000 */
.L_x_245:
        /* <DEDUP_REMOVED lines=9> */
.L_x_248:
[----:B------:R-:W-:Y:S05]  /*68c0*/  BSYNC B1 ;  /* 0x0000000000017941 */ /* 0x000fea0003800000 */
.L_x_247:
        /* <DEDUP_REMOVED lines=10> */
.L_x_250:
[----:B------:R-:W-:Y:S05]  /*6970*/  BSYNC B1 ;  /* 0x0000000000017941 */ /* 0x000fea0003800000 */
.L_x_249:
        /* <DEDUP_REMOVED lines=10> */
.L_x_252:
[----:B------:R-:W-:Y:S05]  /*6a20*/  BSYNC B1 ;  /* 0x0000000000017941 */ /* 0x000fea0003800000 */
.L_x_251:
        /* <DEDUP_REMOVED lines=9> */
.L_x_254:
[----:B------:R-:W-:Y:S05]  /*6ac0*/  BSYNC B1 ;  /* 0x0000000000017941 */ /* 0x000fea0003800000 */
.L_x_253:
        /* <DEDUP_REMOVED lines=9> */
.L_x_256:
[----:B------:R-:W-:Y:S05]  /*6b60*/  BSYNC B1 ;  /* 0x0000000000017941 */ /* 0x000fea0003800000 */
.L_x_255:
        /* <DEDUP_REMOVED lines=10> */
.L_x_258:
[----:B------:R-:W-:Y:S05]  /*6c10*/  BSYNC B1 ;  /* 0x0000000000017941 */ /* 0x000fea0003800000 */
.L_x_257:
        /* <DEDUP_REMOVED lines=10> */
.L_x_260:
[----:B------:R-:W-:Y:S05]  /*6cc0*/  BSYNC B1 ;  /* 0x0000000000017941 */ /* 0x000fea0003800000 */
.L_x_259:
        /* <DEDUP_REMOVED lines=9> */
.L_x_262:
[----:B------:R-:W-:Y:S05]  /*6d60*/  BSYNC B1 ;  /* 0x0000000000017941 */ /* 0x000fea0003800000 */
.L_x_261:
        /* <DEDUP_REMOVED lines=9> */
.L_x_264:
[----:B------:R-:W-:Y:S05]  /*6e00*/  BSYNC B1 ;  /* 0x0000000000017941 */ /* 0x000fea0003800000 */
.L_x_263:
        /* <DEDUP_REMOVED lines=10> */
.L_x_266:
[----:B------:R-:W-:Y:S05]  /*6eb0*/  BSYNC B1 ;  /* 0x0000000000017941 */ /* 0x000fea0003800000 */
.L_x_265:
        /* <DEDUP_REMOVED lines=10> */
.L_x_268:
[----:B------:R-:W-:Y:S05]  /*6f60*/  BSYNC B1 ;  /* 0x0000000000017941 */ /* 0x000fea0003800000 */
.L_x_267:
        /* <DEDUP_REMOVED lines=9> */
.L_x_270:
[----:B------:R-:W-:Y:S05]  /*7000*/  BSYNC B1 ;  /* 0x0000000000017941 */ /* 0x000fea0003800000 */
.L_x_269:
        /* <DEDUP_REMOVED lines=9> */
.L_x_272:
[----:B------:R-:W-:Y:S05]  /*70a0*/  BSYNC B1 ;  /* 0x0000000000017941 */ /* 0x000fea0003800000 */
.L_x_271:
        /* <DEDUP_REMOVED lines=10> */
.L_x_274:
[----:B------:R-:W-:Y:S05]  /*7150*/  BSYNC B1 ;  /* 0x0000000000017941 */ /* 0x000fea0003800000 */
.L_x_273:
        /* <DEDUP_REMOVED lines=10> */
.L_x_276:
[----:B------:R-:W-:Y:S05]  /*7200*/  BSYNC B1 ;  /* 0x0000000000017941 */ /* 0x000fea0003800000 */
.L_x_275:
        /* <DEDUP_REMOVED lines=9> */
.L_x_278:
[----:B------:R-:W-:Y:S05]  /*72a0*/  BSYNC B1 ;  /* 0x0000000000017941 */ /* 0x000fea0003800000 */
.L_x_277:
        /* <DEDUP_REMOVED lines=9> */
.L_x_280:
[----:B------:R-:W-:Y:S05]  /*7340*/  BSYNC B1 ;  /* 0x0000000000017941 */ /* 0x000fea0003800000 */
.L_x_279:
        /* <DEDUP_REMOVED lines=10> */
.L_x_282:
[----:B------:R-:W-:Y:S05]  /*73f0*/  BSYNC B1 ;  /* 0x0000000000017941 */ /* 0x000fea0003800000 */
.L_x_281:
        /* <DEDUP_REMOVED lines=10> */
.L_x_284:
[----:B------:R-:W-:Y:S05]  /*74a0*/  BSYNC B1 ;  /* 0x0000000000017941 */ /* 0x000fea0003800000 */
.L_x_283:
[----:B-----5:R-:W-:Y:S01]  /*74b0*/  IMAD.U32 R3, R24, 0x10000, RZ ;  /* 0x0001000018037824 */ /* 0x020fe200078e00ff */
[----:B------:R-:W-:Y:S01]  /*74c0*/  ISETP.GT.AND P1, PT, R0, 0x8, P1 ;  /* 0x000000080000780c */ /* 0x000fe20000f24270 */
[----:B------:R-:W-:Y:S02]  /*74d0*/  BSSY B1, `(.L_x_285) ;  /* 0x0000007000017945 */ /* 0x000fe40003800000 */
[----:B01--4-:R-:W-:-:S04]  /*74e0*/  FMUL R6, R3, R156 ;  /* 0x0000009c03067220 */ /* 0x013fc80000400000 */
[----:B------:R-:W-:-:S05]  /*74f0*/  FFMA R6, R149, R155, R6 ;  /* 0x0000009b95067223 */ /* 0x000fca0000000006 */
[----:B------:R-:W-:-:S05]  /*7500*/  F2FP.BF16.F32.PACK_AB R6, RZ, R6 ;  /* 0x00000006ff06723e */ /* 0x000fca00000010ff */
[----:B------:R0:W-:Y:S01]  /*7510*/  @P3 STG.E.U16 desc[UR36][R4.64+0x1f2], R6 ;  /* 0x0001f20604003986 */ /* 0x0001e2000c101524 */
[----:B------:R-:W-:Y:S05]  /*7520*/  @!P1 BRA `(.L_x_286) ;  /* 0x0000000000049947 */ /* 0x000fea0003800000 */
[----:B------:R1:W5:Y:S02]  /*7530*/  LDG.E.LTC128B.U16 R24, desc[UR36][R8.64+0x1f0] ;  /* 0x0001f02408187981 */ /* 0x000364000c1e1520 */
.L_x_286:
[----:B------:R-:W-:Y:S05]  /*7540*/  BSYNC B1 ;  /* 0x0000000000017941 */ /* 0x000fea0003800000 */
.L_x_285:
[----:B-----5:R-:W-:Y:S01]  /*7550*/  IMAD.U32 R3, R24, 0x10000, RZ ;  /* 0x0001000018037824 */ /* 0x020fe200078e00ff */
[----:B------:R-:W-:Y:S01]  /*7560*/  ISETP.GT.AND P0, PT, R0, 0x8, P0 ;  /* 0x000000080000780c */ /* 0x000fe20000704270 */
[----:B0-----:R-:W-:Y:S01]  /*7570*/  @P1 IMAD.MOV.U32 R4, RZ, RZ, R10 ;  /* 0x000000ffff041224 */ /* 0x001fe200078e000a */
[----:B------:R-:W-:Y:S01]  /*7580*/  BSSY B1, `(.L_x_287) ;  /* 0x0000008000017945 */ /* 0x000fe20003800000 */
[----:B------:R-:W-:Y:S01]  /*7590*/  FMUL R3, R3, R156 ;  /* 0x0000009c03037220 */ /* 0x000fe20000400000 */
[----:B------:R-:W-:-:S03]  /*75a0*/  @P1 IMAD.MOV.U32 R5, RZ, RZ, R11 ;  /* 0x000000ffff051224 */ /* 0x000fc600078e000b */
[----:B------:R-:W-:-:S05]  /*75b0*/  FFMA R3, R150, R155, R3 ;  /* 0x0000009b96037223 */ /* 0x000fca0000000003 */
[----:B------:R-:W-:-:S05]  /*75c0*/  F2FP.BF16.F32.PACK_AB R3, RZ, R3 ;  /* 0x00000003ff03723e */ /* 0x000fca00000010ff */
[----:B------:R0:W-:Y:S01]  /*75d0*/  @P1 STG.E.U16 desc[UR36][R4.64+0x1f0], R3 ;  /* 0x0001f00304001986 */ /* 0x0001e2000c101524 */
[----:B------:R-:W-:Y:S05]  /*75e0*/  @!P0 BRA `(.L_x_288) ;  /* 0x0000000000048947 */ /* 0x000fea0003800000 */
[----:B------:R4:W5:Y:S02]  /*75f0*/  LDG.E.LTC128B.U16 R24, desc[UR36][R8.64+0x1f2] ;  /* 0x0001f22408187981 */ /* 0x000964000c1e1520 */
.L_x_288:
[----:B------:R-:W-:Y:S05]  /*7600*/  BSYNC B1 ;  /* 0x0000000000017941 */ /* 0x000fea0003800000 */
.L_x_287:
[----:B------:R-:W-:Y:S05]  /*7610*/  @!P0 BRA `(.L_x_289) ;  /* 0x0000002400308947 */ /* 0x000fea0003800000 */
[----:B0----5:R-:W-:-:S04]  /*7620*/  IMAD.U32 R3, R24, 0x10000, RZ ;  /* 0x0001000018037824 */ /* 0x021fc800078e00ff */
[----:B------:R-:W-:-:S04]  /*7630*/  FMUL R0, R3, R156 ;  /* 0x0000009c03007220 */ /* 0x000fc80000400000 */
[----:B------:R-:W-:-:S05]  /*7640*/  FFMA R0, R151, R155, R0 ;  /* 0x0000009b97007223 */ /* 0x000fca0000000000 */
[----:B------:R-:W-:-:S05]  /*7650*/  F2FP.BF16.F32.PACK_AB R0, RZ, R0 ;  /* 0x00000000ff00723e */ /* 0x000fca00000010ff */
[----:B------:R0:W-:Y:S01]  /*7660*/  STG.E.U16 desc[UR36][R10.64+0x1f2], R0 ;  /* 0x0001f2000a007986 */ /* 0x0001e2000c101524 */
[----:B------:R-:W-:Y:S05]  /*7670*/  BRA `(.L_x_289) ;  /* 0x0000002400187947 */ /* 0x000fea0003800000 */
.L_x_36:
[----:B------:R-:W-:Y:S01]  /*7680*/  ISETP.GT.AND P0, PT, R3, 0x1, PT ;  /* 0x000000010300780c */ /* 0x000fe20003f04270 */
[----:B------:R-:W-:Y:S01]  /*7690*/  ULDC.64 UR4, c[0x0][0x5c0] ;  /* 0x0001700000047ab9 */ /* 0x000fe20000000a00 */
[-C--:B------:R-:W-:Y:S01]  /*76a0*/  FMUL R24, R24, R155.reuse ;  /* 0x0000009b18187220 */ /* 0x080fe20000400000 */
[-C--:B------:R-:W-:Y:S01]  /*76b0*/  FMUL R25, R25, R155.reuse ;  /* 0x0000009b19197220 */ /* 0x080fe20000400000 */
[----:B------:R-:W-:Y:S01]  /*76c0*/  ISETP.GT.AND P3, PT, R0, RZ, P0 ;  /* 0x000000ff0000720c */ /* 0x000fe20000764270 */
[-C--:B------:R-:W-:Y:S01]  /*76d0*/  FMUL R26, R26, R155.reuse ;  /* 0x0000009b1a1a7220 */ /* 0x080fe20000400000 */
[----:B------:R-:W-:Y:S01]  /*76e0*/  LEA R4, P4, R160, UR4, 0x1 ;  /* 0x00000004a0047c11 */ /* 0x000fe2000f8808ff */
[-C--:B------:R-:W-:Y:S01]  /*76f0*/  FMUL R27, R27, R155.reuse ;  /* 0x0000009b1b1b7220 */ /* 0x080fe20000400000 */
[----:B------:R-:W-:Y:S01]  /*7700*/  F2FP.BF16.F32.PACK_AB R24, RZ, R24 ;  /* 0x00000018ff18723e */ /* 0x000fe200000010ff */
[-C--:B------:R-:W-:Y:S01]  /*7710*/  FMUL R28, R28, R155.reuse ;  /* 0x0000009b1c1c7220 */ /* 0x080fe20000400000 */
[----:B------:R-:W-:Y:S01]  /*7720*/  LEA.HI.X R5, R160, UR5, R153, 0x1, P4 ;  /* 0x00000005a0057c11 */ /* 0x000fe2000a0f0c99 */
[----:B------:R-:W-:Y:S01]  /*7730*/  FMUL R29, R29, R155 ;  /* 0x0000009b1d1d7220 */ /* 0x000fe20000400000 */
[----:B------:R-:W-:Y:S01]  /*7740*/  F2FP.BF16.F32.PACK_AB R25, RZ, R25 ;  /* 0x00000019ff19723e */ /* 0x000fe200000010ff */
[-C--:B------:R-:W-:Y:S01]  /*7750*/  FMUL R30, R30, R155.reuse ;  /* 0x0000009b1e1e7220 */ /* 0x080fe20000400000 */
[----:B------:R-:W-:Y:S01]  /*7760*/  SHF.L.U64.HI R11, R10, 0x4, R11 ;  /* 0x000000040a0b7819 */ /* 0x000fe2000001020b */
[----:B------:R-:W-:Y:S01]  /*7770*/  @P1 STG.E.U16 desc[UR36][R4.64], R24 ;  /* 0x0000001804001986 */ /* 0x000fe2000c101524 */
[----:B------:R-:W-:Y:S01]  /*7780*/  ISETP.GT.AND P1, PT, R3, 0x8, PT ;  /* 0x000000080300780c */ /* 0x000fe20003f24270 */
[-C--:B------:R-:W-:Y:S01]  /*7790*/  FMUL R31, R31, R155.reuse ;  /* 0x0000009b1f1f7220 */ /* 0x080fe20000400000 */
[----:B------:R-:W-:Y:S01]  /*77a0*/  ISETP.GT.AND P4, PT, R0, 0x8, P0 ;  /* 0x000000080000780c */ /* 0x000fe20000784270 */
[----:B------:R-:W-:Y:S01]  /*77b0*/  @P3 STG.E.U16 desc[UR36][R4.64+0x2], R25 ;  /* 0x0000021904003986 */ /* 0x000fe2000c101524 */
[----:B------:R-:W-:Y:S01]  /*77c0*/  LEA R6, P3, R10, R4, 0x4 ;  /* 0x000000040a067211 */ /* 0x000fe200078620ff */
[-C--:B------:R-:W-:Y:S01]  /*77d0*/  FMUL R32, R32, R155.reuse ;  /* 0x0000009b20207220 */ /* 0x080fe20000400000 */
[C---:B------:R-:W-:Y:S01]  /*77e0*/  ISETP.GT.AND P2, PT, R0.reuse, 0x8, P2 ;  /* 0x000000080000780c */ /* 0x040fe20001744270 */
[-C--:B------:R-:W-:Y:S01]  /*77f0*/  FMUL R33, R33, R155.reuse ;  /* 0x0000009b21217220 */ /* 0x080fe20000400000 */
[----:B------:R-:W-:Y:S01]  /*7800*/  ISETP.GT.AND P0, PT, R3, 0x9, PT ;  /* 0x000000090300780c */ /* 0x000fe20003f04270 */
[----:B------:R-:W-:Y:S01]  /*7810*/  IMAD.X R7, R11, 0x1, R5, P3 ;  /* 0x000000010b077824 */ /* 0x000fe200018e0605 */
[----:B------:R-:W-:Y:S01]  /*7820*/  ISETP.GT.AND P5, PT, R0, RZ, P1 ;  /* 0x000000ff0000720c */ /* 0x000fe20000fa4270 */
[-C--:B------:R-:W-:Y:S01]  /*7830*/  FMUL R34, R34, R155.reuse ;  /* 0x0000009b22227220 */ /* 0x080fe20000400000 */
[----:B------:R-:W-:Y:S01]  /*7840*/  ISETP.GT.AND P3, PT, R0, RZ, P0 ;  /* 0x000000ff0000720c */ /* 0x000fe20000764270 */
[-C--:B------:R-:W-:Y:S01]  /*7850*/  FMUL R35, R35, R155.reuse ;  /* 0x0000009b23237220 */ /* 0x080fe20000400000 */
[----:B------:R-:W-:Y:S01]  /*7860*/  F2FP.BF16.F32.PACK_AB R26, RZ, R26 ;  /* 0x0000001aff1a723e */ /* 0x000fe200000010ff */
[----:B------:R-:W-:Y:S01]  /*7870*/  FMUL R36, R36, R155 ;  /* 0x0000009b24247220 */ /* 0x000fe20000400000 */
[----:B------:R-:W-:Y:S01]  /*7880*/  F2FP.BF16.F32.PACK_AB R27, RZ, R27 ;  /* 0x0000001bff1b723e */ /* 0x000fe200000010ff */
[----:B------:R-:W-:Y:S01]  /*7890*/  FMUL R37, R37, R155 ;  /* 0x0000009b25257220 */ /* 0x000fe20000400000 */
[----:B------:R-:W-:Y:S01]  /*78a0*/  F2FP.BF16.F32.PACK_AB R28, RZ, R28 ;  /* 0x0000001cff1c723e */ /* 0x000fe200000010ff */
[----:B------:R-:W-:Y:S01]  /*78b0*/  @P2 STG.E.U16 desc[UR36][R6.64], R26 ;  /* 0x0000001a06002986 */ /* 0x000fe2000c101524 */
[----:B------:R-:W-:Y:S01]  /*78c0*/  F2FP.BF16.F32.PACK_AB R29, RZ, R29 ;  /* 0x0000001dff1d723e */ /* 0x000fe200000010ff */
[-C--:B------:R-:W-:Y:S01]  /*78d0*/  FMUL R38, R38, R155.reuse ;  /* 0x0000009b26267220 */ /* 0x080fe20000400000 */
[C---:B------:R-:W-:Y:S01]  /*78e0*/  ISETP.GT.AND P2, PT, R0.reuse, 0x8, P1 ;  /* 0x000000080000780c */ /* 0x040fe20000f44270 */
[----:B------:R-:W-:Y:S01]  /*78f0*/  @P4 STG.E.U16 desc[UR36][R6.64+0x2], R27 ;  /* 0x0000021b06004986 */ /* 0x000fe2000c101524 */
[----:B------:R-:W-:Y:S01]  /*7900*/  ISETP.GT.AND P1, PT, R3, 0x10, PT ;  /* 0x000000100300780c */ /* 0x000fe20003f24270 */
[-C--:B------:R-:W-:Y:S01]  /*7910*/  FMUL R39, R39, R155.reuse ;  /* 0x0000009b27277220 */ /* 0x080fe20000400000 */
[----:B------:R-:W-:Y:S01]  /*7920*/  F2FP.BF16.F32.PACK_AB R30, RZ, R30 ;  /* 0x0000001eff1e723e */ /* 0x000fe200000010ff */
[----:B------:R-:W-:Y:S01]  /*7930*/  @P5 STG.E.U16 desc[UR36][R4.64+0x10], R28 ;  /* 0x0000101c04005986 */ /* 0x000fe2000c101524 */
[----:B------:R-:W-:Y:S01]  /*7940*/  ISETP.GT.AND P4, PT, R0, RZ, P1 ;  /* 0x000000ff0000720c */ /* 0x000fe20000f84270 */
[----:B------:R-:W-:Y:S01]  /*7950*/  FMUL R40, R40, R155 ;  /* 0x0000009b28287220 */ /* 0x000fe20000400000 */
[----:B------:R-:W-:Y:S01]  /*7960*/  F2FP.BF16.F32.PACK_AB R31, RZ, R31 ;  /* 0x0000001fff1f723e */ /* 0x000fe200000010ff */
[----:B------:R-:W-:Y:S01]  /*7970*/  @P3 STG.E.U16 desc[UR36][R4.64+0x12], R29 ;  /* 0x0000121d04003986 */ /* 0x000fe2000c101524 */
[----:B------:R-:W-:Y:S01]  /*7980*/  ISETP.GT.AND P3, PT, R0, 0x8, P0 ;  /* 0x000000080000780c */ /* 0x000fe20000764270 */
[-C--:B------:R-:W-:Y:S01]  /*7990*/  FMUL R41, R41, R155.reuse ;  /* 0x0000009b29297220 */ /* 0x080fe20000400000 */
[----:B------:R-:W-:Y:S01]  /*79a0*/  ISETP.GT.AND P0, PT, R3, 0x11, PT ;  /* 0x000000110300780c */ /* 0x000fe20003f04270 */
[----:B------:R-:W-:Y:S01]  /*79b0*/  @P2 STG.E.U16 desc[UR36][R6.64+0x10], R30 ;  /* 0x0000101e06002986 */ /* 0x000fe2000c101524 */
[----:B------:R-:W-:Y:S01]  /*79c0*/  F2FP.BF16.F32.PACK_AB R32, RZ, R32 ;  /* 0x00000020ff20723e */ /* 0x000fe200000010ff */
[-C--:B------:R-:W-:Y:S01]  /*79d0*/  FMUL R42, R42, R155.reuse ;  /* 0x0000009b2a2a7220 */ /* 0x080fe20000400000 */
[C---:B------:R-:W-:Y:S01]  /*79e0*/  ISETP.GT.AND P5, PT, R0.reuse, RZ, P0 ;  /* 0x000000ff0000720c */ /* 0x040fe200007a4270 */
[-C--:B------:R-:W-:Y:S01]  /*79f0*/  FMUL R43, R43, R155.reuse ;  /* 0x0000009b2b2b7220 */ /* 0x080fe20000400000 */
[----:B------:R-:W-:Y:S01]  /*7a00*/  ISETP.GT.AND P2, PT, R0, 0x8, P1 ;  /* 0x000000080000780c */ /* 0x000fe20000f44270 */
[-C--:B------:R-:W-:Y:S01]  /*7a10*/  FMUL R44, R44, R155.reuse ;  /* 0x0000009b2c2c7220 */ /* 0x080fe20000400000 */
[----:B------:R-:W-:Y:S01]  /*7a20*/  ISETP.GT.AND P1, PT, R3, 0x18, PT ;  /* 0x000000180300780c */ /* 0x000fe20003f24270 */
[----:B------:R-:W-:Y:S01]  /*7a30*/  FMUL R45, R45, R155 ;  /* 0x0000009b2d2d7220 */ /* 0x000fe20000400000 */
[----:B------:R-:W-:Y:S01]  /*7a40*/  F2FP.BF16.F32.PACK_AB R33, RZ, R33 ;  /* 0x00000021ff21723e */ /* 0x000fe200000010ff */
[----:B------:R-:W-:Y:S01]  /*7a50*/  @P3 STG.E.U16 desc[UR36][R6.64+0x12], R31 ;  /* 0x0000121f06003986 */ /* 0x000fe2000c101524 */
[----:B------:R-:W-:Y:S01]  /*7a60*/  ISETP.GT.AND P3, PT, R0, 0x8, P0 ;  /* 0x000000080000780c */ /* 0x000fe20000764270 */
[-C--:B------:R-:W-:Y:S01]  /*7a70*/  FMUL R46, R46, R155.reuse ;  /* 0x0000009b2e2e7220 */ /* 0x080fe20000400000 */
[----:B------:R-:W-:Y:S01]  /*7a80*/  ISETP.GT.AND P0, PT, R3, 0x19, PT ;  /* 0x000000190300780c */ /* 0x000fe20003f04270 */
[----:B------:R-:W-:Y:S01]  /*7a90*/  @P4 STG.E.U16 desc[UR36][R4.64+0x20], R32 ;  /* 0x0000202004004986 */ /* 0x000fe2000c101524 */
[C---:B------:R-:W-:Y:S01]  /*7aa0*/  ISETP.GT.AND P4, PT, R0.reuse, RZ, P1 ;  /* 0x000000ff0000720c */ /* 0x040fe20000f84270 */
[-C--:B------:R-:W-:Y:S01]  /*7ab0*/  FMUL R47, R47, R155.reuse ;  /* 0x0000009b2f2f7220 */ /* 0x080fe20000400000 */
[----:B------:R-:W-:Y:S01]  /*7ac0*/  F2FP.BF16.F32.PACK_AB R34, RZ, R34 ;  /* 0x00000022ff22723e */ /* 0x000fe200000010ff */
[----:B------:R-:W-:Y:S01]  /*7ad0*/  @P5 STG.E.U16 desc[UR36][R4.64+0x22], R33 ;  /* 0x0000222104005986 */ /* 0x000fe2000c101524 */
[----:B------:R-:W-:Y:S01]  /*7ae0*/  ISETP.GT.AND P5, PT, R0, RZ, P0 ;  /* 0x000000ff0000720c */ /* 0x000fe200007a4270 */
[----:B------:R-:W-:Y:S01]  /*7af0*/  FMUL R48, R48, R155 ;  /* 0x0000009b30307220 */ /* 0x000fe20000400000 */
[----:B------:R-:W-:Y:S01]  /*7b00*/  F2FP.BF16.F32.PACK_AB R35, RZ, R35 ;  /* 0x00000023ff23723e */ /* 0x000fe200000010ff */
[----:B------:R-:W-:Y:S01]  /*7b10*/  @P2 STG.E.U16 desc[UR36][R6.64+0x20], R34 ;  /* 0x0000202206002986 */ /* 0x000fe2000c101524 */
[----:B------:R-:W-:Y:S01]  /*7b20*/  F2FP.BF16.F32.PACK_AB R36, RZ, R36 ;  /* 0x00000024ff24723e */ /* 0x000fe200000010ff */
[-C--:B------:R-:W-:Y:S01]  /*7b30*/  FMUL R49, R49, R155.reuse ;  /* 0x0000009b31317220 */ /* 0x080fe20000400000 */
[----:B------:R-:W-:Y:S01]  /*7b40*/  ISETP.GT.AND P2, PT, R0, 0x8, P1 ;  /* 0x000000080000780c */ /* 0x000fe20000f44270 */
[----:B------:R-:W-:Y:S01]  /*7b50*/  @P3 STG.E.U16 desc[UR36][R6.64+0x22], R35 ;  /* 0x0000222306003986 */ /* 0x000fe2000c101524 */
[----:B------:R-:W-:Y:S01]  /*7b60*/  ISETP.GT.AND P1, PT, R3, 0x20, PT ;  /* 0x000000200300780c */ /* 0x000fe20003f24270 */
[----:B------:R-:W-:Y:S01]  /*7b70*/  FMUL R50, R50, R155 ;  /* 0x0000009b32327220 */ /* 0x000fe20000400000 */
[----:B------:R-:W-:Y:S01]  /*7b80*/  F2FP.BF16.F32.PACK_AB R37, RZ, R37 ;  /* 0x00000025ff25723e */ /* 0x000fe200000010ff */
[----:B------:R-:W-:Y:S01]  /*7b90*/  @P4 STG.E.U16 desc[UR36][R4.64+0x30], R36 ;  /* 0x0000302404004986 */ /* 0x000fe2000c101524 */
[C---:B------:R-:W-:Y:S01]  /*7ba0*/  ISETP.GT.AND P3, PT, R0.reuse, 0x8, P0 ;  /* 0x000000080000780c */ /* 0x040fe20000764270 */
[-C--:B------:R-:W-:Y:S01]  /*7bb0*/  FMUL R51, R51, R155.reuse ;  /* 0x0000009b33337220 */ /* 0x080fe20000400000 */
[----:B------:R-:W-:Y:S01]  /*7bc0*/  ISETP.GT.AND P0, PT, R3, 0x21, PT ;  /* 0x000000210300780c */ /* 0x000fe20003f04270 */
[----:B------:R-:W-:Y:S01]  /*7bd0*/  @P5 STG.E.U16 desc[UR36][R4.64+0x32], R37 ;  /* 0x0000322504005986 */ /* 0x000fe2000c101524 */
[----:B------:R-:W-:Y:S01]  /*7be0*/  ISETP.GT.AND P4, PT, R0, RZ, P1 ;  /* 0x000000ff0000720c */ /* 0x000fe20000f84270 */
[-C--:B------:R-:W-:Y:S01]  /*7bf0*/  FMUL R52, R52, R155.reuse ;  /* 0x0000009b34347220 */ /* 0x080fe20000400000 */
[----:B------:R-:W-:Y:S01]  /*7c00*/  F2FP.BF16.F32.PACK_AB R38, RZ, R38 ;  /* 0x00000026ff26723e */ /* 0x000fe200000010ff */
[-C--:B------:R-:W-:Y:S01]  /*7c10*/  FMUL R53, R53, R155.reuse ;  /* 0x0000009b35357220 */ /* 0x080fe20000400000 */
        /* <DEDUP_REMOVED lines=325> */
[----:B------:R-:W-:Y:S01]  /*9070*/  FMUL R151, R151, R155 ;  /* 0x0000009b97977220 */ /* 0x000fe20000400000 */
[----:B------:R-:W-:Y:S01]  /*9080*/  ISETP.GT.AND P2, PT, R0, 0x8, P1 ;  /* 0x000000080000780c */ /* 0x000fe20000f44270 */
[----:B------:R-:W-:Y:S01]  /*9090*/  @P3 STG.E.U16 desc[UR36][R6.64+0x132], R103 ;  /* 0x0001326706003986 */ /* 0x000fe2000c101524 */
[----:B------:R-:W-:-:S02]  /*90a0*/  ISETP.GT.AND P1, PT, R3, 0xa8, PT ;  /* 0x000000a80300780c */ /* 0x000fc40003f24270 */
[----:B------:R-:W-:Y:S01]  /*90b0*/  F2FP.BF16.F32.PACK_AB R105, RZ, R105 ;  /* 0x00000069ff69723e */ /* 0x000fe200000010ff */
[----:B------:R-:W-:Y:S01]  /*90c0*/  @P4 STG.E.U16 desc[UR36][R4.64+0x140], R104 ;  /* 0x0001406804004986 */ /* 0x000fe2000c101524 */
[C---:B------:R-:W-:Y:S02]  /*90d0*/  ISETP.GT.AND P3, PT, R0.reuse, 0x8, P0 ;  /* 0x000000080000780c */ /* 0x040fe40000764270 */
[----:B------:R-:W-:Y:S01]  /*90e0*/  ISETP.GT.AND P0, PT, R3, 0xa9, PT ;  /* 0x000000a90300780c */ /* 0x000fe20003f04270 */
[----:B------:R-:W-:Y:S01]  /*90f0*/  @P5 STG.E.U16 desc[UR36][R4.64+0x142], R105 ;  /* 0x0001426904005986 */ /* 0x000fe2000c101524 */
[C---:B------:R-:W-:Y:S02]  /*9100*/  ISETP.GT.AND P4, PT, R0.reuse, RZ, P1 ;  /* 0x000000ff0000720c */ /* 0x040fe40000f84270 */
[----:B------:R-:W-:Y:S02]  /*9110*/  F2FP.BF16.F32.PACK_AB R106, RZ, R106 ;  /* 0x0000006aff6a723e */ /* 0x000fe400000010ff */
[----:B------:R-:W-:-:S02]  /*9120*/  ISETP.GT.AND P5, PT, R0, RZ, P0 ;  /* 0x000000ff0000720c */ /* 0x000fc400007a4270 */
[----:B------:R-:W-:Y:S01]  /*9130*/  F2FP.BF16.F32.PACK_AB R107, RZ, R107 ;  /* 0x0000006bff6b723e */ /* 0x000fe200000010ff */
[----:B------:R-:W-:Y:S01]  /*9140*/  @P2 STG.E.U16 desc[UR36][R6.64+0x140], R106 ;  /* 0x0001406a06002986 */ /* 0x000fe2000c101524 */
[----:B------:R-:W-:Y:S02]  /*9150*/  F2FP.BF16.F32.PACK_AB R108, RZ, R108 ;  /* 0x0000006cff6c723e */ /* 0x000fe400000010ff */
[C---:B------:R-:W-:Y:S01]  /*9160*/  ISETP.GT.AND P2, PT, R0.reuse, 0x8, P1 ;  /* 0x000000080000780c */ /* 0x040fe20000f44270 */
[----:B------:R-:W-:Y:S01]  /*9170*/  @P3 STG.E.U16 desc[UR36][R6.64+0x142], R107 ;  /* 0x0001426b06003986 */ /* 0x000fe2000c101524 */
[----:B------:R-:W-:Y:S02]  /*9180*/  ISETP.GT.AND P1, PT, R3, 0xb0, PT ;  /* 0x000000b00300780c */ /* 0x000fe40003f24270 */
[----:B------:R-:W-:Y:S01]  /*9190*/  F2FP.BF16.F32.PACK_AB R109, RZ, R109 ;  /* 0x0000006dff6d723e */ /* 0x000fe200000010ff */
[----:B------:R-:W-:Y:S01]  /*91a0*/  @P4 STG.E.U16 desc[UR36][R4.64+0x150], R108 ;  /* 0x0001506c04004986 */ /* 0x000fe2000c101524 */
[----:B------:R-:W-:-:S02]  /*91b0*/  ISETP.GT.AND P3, PT, R0, 0x8, P0 ;  /* 0x000000080000780c */ /* 0x000fc40000764270 */
[----:B------:R-:W-:Y:S01]  /*91c0*/  ISETP.GT.AND P0, PT, R3, 0xb1, PT ;  /* 0x000000b10300780c */ /* 0x000fe20003f04270 */
[----:B------:R-:W-:Y:S01]  /*91d0*/  @P5 STG.E.U16 desc[UR36][R4.64+0x152], R109 ;  /* 0x0001526d04005986 */ /* 0x000fe2000c101524 */
[C---:B------:R-:W-:Y:S02]  /*91e0*/  ISETP.GT.AND P4, PT, R0.reuse, RZ, P1 ;  /* 0x000000ff0000720c */ /* 0x040fe40000f84270 */
[----:B------:R-:W-:Y:S02]  /*91f0*/  F2FP.BF16.F32.PACK_AB R110, RZ, R110 ;  /* 0x0000006eff6e723e */ /* 0x000fe400000010ff */
[----:B------:R-:W-:Y:S02]  /*9200*/  ISETP.GT.AND P5, PT, R0, RZ, P0 ;  /* 0x000000ff0000720c */ /* 0x000fe400007a4270 */
[----:B------:R-:W-:Y:S01]  /*9210*/  F2FP.BF16.F32.PACK_AB R111, RZ, R111 ;  /* 0x0000006fff6f723e */ /* 0x000fe200000010ff */
[----:B------:R-:W-:Y:S01]  /*9220*/  @P2 STG.E.U16 desc[UR36][R6.64+0x150], R110 ;  /* 0x0001506e06002986 */ /* 0x000fe2000c101524 */
[----:B------:R-:W-:-:S02]  /*9230*/  F2FP.BF16.F32.PACK_AB R112, RZ, R112 ;  /* 0x00000070ff70723e */ /* 0x000fc400000010ff */
[C---:B------:R-:W-:Y:S01]  /*9240*/  ISETP.GT.AND P2, PT, R0.reuse, 0x8, P1 ;  /* 0x000000080000780c */ /* 0x040fe20000f44270 */
[----:B------:R-:W-:Y:S01]  /*9250*/  @P3 STG.E.U16 desc[UR36][R6.64+0x152], R111 ;  /* 0x0001526f06003986 */ /* 0x000fe2000c101524 */
[C---:B------:R-:W-:Y:S02]  /*9260*/  ISETP.GT.AND P1, PT, R3.reuse, 0xb8, PT ;  /* 0x000000b80300780c */ /* 0x040fe40003f24270 */
[----:B------:R-:W-:Y:S01]  /*9270*/  F2FP.BF16.F32.PACK_AB R113, RZ, R113 ;  /* 0x00000071ff71723e */ /* 0x000fe200000010ff */
[----:B------:R-:W-:Y:S01]  /*9280*/  @P4 STG.E.U16 desc[UR36][R4.64+0x160], R112 ;  /* 0x0001607004004986 */ /* 0x000fe2000c101524 */
[C---:B------:R-:W-:Y:S02]  /*9290*/  ISETP.GT.AND P3, PT, R0.reuse, 0x8, P0 ;  /* 0x000000080000780c */ /* 0x040fe40000764270 */
[----:B------:R-:W-:Y:S01]  /*92a0*/  ISETP.GT.AND P0, PT, R3, 0xb9, PT ;  /* 0x000000b90300780c */ /* 0x000fe20003f04270 */
[----:B------:R-:W-:Y:S01]  /*92b0*/  @P5 STG.E.U16 desc[UR36][R4.64+0x162], R113 ;  /* 0x0001627104005986 */ /* 0x000fe2000c101524 */
[----:B------:R-:W-:-:S02]  /*92c0*/  ISETP.GT.AND P4, PT, R0, RZ, P1 ;  /* 0x000000ff0000720c */ /* 0x000fc40000f84270 */
[----:B------:R-:W-:Y:S02]  /*92d0*/  F2FP.BF16.F32.PACK_AB R114, RZ, R114 ;  /* 0x00000072ff72723e */ /* 0x000fe400000010ff */
[C---:B------:R-:W-:Y:S02]  /*92e0*/  ISETP.GT.AND P5, PT, R0.reuse, RZ, P0 ;  /* 0x000000ff0000720c */ /* 0x040fe400007a4270 */
[----:B------:R-:W-:Y:S01]  /*92f0*/  F2FP.BF16.F32.PACK_AB R115, RZ, R115 ;  /* 0x00000073ff73723e */ /* 0x000fe200000010ff */
[----:B------:R-:W-:Y:S01]  /*9300*/  @P2 STG.E.U16 desc[UR36][R6.64+0x160], R114 ;  /* 0x0001607206002986 */ /* 0x000fe2000c101524 */
[----:B------:R-:W-:Y:S02]  /*9310*/  F2FP.BF16.F32.PACK_AB R116, RZ, R116 ;  /* 0x00000074ff74723e */ /* 0x000fe400000010ff */
        /* <DEDUP_REMOVED lines=65> */
[----:B------:R-:W-:Y:S02]  /*9730*/  ISETP.GT.AND P5, PT, R0, RZ, P0 ;  /* 0x000000ff0000720c */ /* 0x000fe400007a4270 */
[----:B------:R-:W-:Y:S02]  /*9740*/  F2FP.BF16.F32.PACK_AB R134, RZ, R134 ;  /* 0x00000086ff86723e */ /* 0x000fe400000010ff */
[----:B------:R-:W-:Y:S02]  /*9750*/  F2FP.BF16.F32.PACK_AB R135, RZ, R135 ;  /* 0x00000087ff87723e */ /* 0x000fe400000010ff */
[----:B------:R-:W-:Y:S01]  /*9760*/  F2FP.BF16.F32.PACK_AB R136, RZ, R136 ;  /* 0x00000088ff88723e */ /* 0x000fe200000010ff */
[----:B------:R-:W-:Y:S01]  /*9770*/  @P2 STG.E.U16 desc[UR36][R6.64+0x1b0], R134 ;  /* 0x0001b08606002986 */ /* 0x000fe2000c101524 */
[----:B------:R-:W-:-:S02]  /*9780*/  F2FP.BF16.F32.PACK_AB R137, RZ, R137 ;  /* 0x00000089ff89723e */ /* 0x000fc400000010ff */
[C---:B------:R-:W-:Y:S01]  /*9790*/  ISETP.GT.AND P1, PT, R0.reuse, 0x8, P1 ;  /* 0x000000080000780c */ /* 0x040fe20000f24270 */
[----:B------:R-:W-:Y:S01]  /*97a0*/  @P3 STG.E.U16 desc[UR36][R6.64+0x1b2], R135 ;  /* 0x0001b28706003986 */ /* 0x000fe2000c101524 */
[C---:B------:R-:W-:Y:S02]  /*97b0*/  ISETP.GT.AND P2, PT, R0.reuse, 0x8, P0 ;  /* 0x000000080000780c */ /* 0x040fe40000744270 */
[C---:B------:R-:W-:Y:S01]  /*97c0*/  ISETP.GT.AND P0, PT, R3.reuse, 0xe9, PT ;  /* 0x000000e90300780c */ /* 0x040fe20003f04270 */
[----:B------:R-:W-:Y:S01]  /*97d0*/  @P4 STG.E.U16 desc[UR36][R4.64+0x1c0], R136 ;  /* 0x0001c08804004986 */ /* 0x000fe2000c101524 */
[----:B------:R-:W-:Y:S02]  /*97e0*/  ISETP.GT.AND P4, PT, R3, 0xe8, PT ;  /* 0x000000e80300780c */ /* 0x000fe40003f84270 */
[----:B------:R-:W-:Y:S01]  /*97f0*/  F2FP.BF16.F32.PACK_AB R138, RZ, R138 ;  /* 0x0000008aff8a723e */ /* 0x000fe200000010ff */
[----:B------:R-:W-:Y:S01]  /*9800*/  @P5 STG.E.U16 desc[UR36][R4.64+0x1c2], R137 ;  /* 0x0001c28904005986 */ /* 0x000fe2000c101524 */
[----:B------:R-:W-:-:S02]  /*9810*/  ISETP.GT.AND P5, PT, R0, RZ, P4 ;  /* 0x000000ff0000720c */ /* 0x000fc400027a4270 */
[----:B------:R-:W-:Y:S01]  /*9820*/  F2FP.BF16.F32.PACK_AB R139, RZ, R139 ;  /* 0x0000008bff8b723e */ /* 0x000fe200000010ff */
[----:B------:R-:W-:Y:S01]  /*9830*/  @P1 STG.E.U16 desc[UR36][R6.64+0x1c0], R138 ;  /* 0x0001c08a06001986 */ /* 0x000fe2000c101524 */
[----:B------:R-:W-:Y:S02]  /*9840*/  F2FP.BF16.F32.PACK_AB R140, RZ, R140 ;  /* 0x0000008cff8c723e */ /* 0x000fe400000010ff */
[C---:B------:R-:W-:Y:S01]  /*9850*/  ISETP.GT.AND P3, PT, R0.reuse, RZ, P0 ;  /* 0x000000ff0000720c */ /* 0x040fe20000764270 */
[----:B------:R-:W-:Y:S01]  /*9860*/  @P2 STG.E.U16 desc[UR36][R6.64+0x1c2], R139 ;  /* 0x0001c28b06002986 */ /* 0x000fe2000c101524 */
[C---:B------:R-:W-:Y:S02]  /*9870*/  ISETP.GT.AND P4, PT, R0.reuse, 0x8, P4 ;  /* 0x000000080000780c */ /* 0x040fe40002784270 */
[----:B------:R-:W-:Y:S02]  /*9880*/  F2FP.BF16.F32.PACK_AB R141, RZ, R141 ;  /* 0x0000008dff8d723e */ /* 0x000fe400000010ff */
[----:B------:R-:W-:Y:S01]  /*9890*/  F2FP.BF16.F32.PACK_AB R142, RZ, R142 ;  /* 0x0000008eff8e723e */ /* 0x000fe200000010ff */
[----:B------:R-:W-:Y:S01]  /*98a0*/  @P5 STG.E.U16 desc[UR36][R4.64+0x1d0], R140 ;  /* 0x0001d08c04005986 */ /* 0x000fe2000c101524 */
[----:B------:R-:W-:-:S02]  /*98b0*/  ISETP.GT.AND P5, PT, R0, 0x8, P0 ;  /* 0x000000080000780c */ /* 0x000fc400007a4270 */
[----:B------:R-:W-:Y:S02]  /*98c0*/  F2FP.BF16.F32.PACK_AB R143, RZ, R143 ;  /* 0x0000008fff8f723e */ /* 0x000fe400000010ff */
[C---:B------:R-:W-:Y:S01]  /*98d0*/  ISETP.GT.AND P0, PT, R3.reuse, 0xf1, PT ;  /* 0x000000f10300780c */ /* 0x040fe20003f04270 */
[----:B------:R-:W-:Y:S01]  /*98e0*/  @P3 STG.E.U16 desc[UR36][R4.64+0x1d2], R141 ;  /* 0x0001d28d04003986 */ /* 0x000fe2000c101524 */
[----:B------:R-:W-:Y:S02]  /*98f0*/  ISETP.GT.AND P3, PT, R3, 0xf0, PT ;  /* 0x000000f00300780c */ /* 0x000fe40003f64270 */
[----:B------:R-:W-:Y:S01]  /*9900*/  F2FP.BF16.F32.PACK_AB R144, RZ, R144 ;  /* 0x00000090ff90723e */ /* 0x000fe200000010ff */
[----:B------:R-:W-:Y:S01]  /*9910*/  @P4 STG.E.U16 desc[UR36][R6.64+0x1d0], R142 ;  /* 0x0001d08e06004986 */ /* 0x000fe2000c101524 */
[C---:B------:R-:W-:Y:S02]  /*9920*/  ISETP.GT.AND P4, PT, R0.reuse, RZ, P3 ;  /* 0x000000ff0000720c */ /* 0x040fe40001f84270 */
[----:B------:R-:W-:Y:S01]  /*9930*/  F2FP.BF16.F32.PACK_AB R145, RZ, R145 ;  /* 0x00000091ff91723e */ /* 0x000fe200000010ff */
[----:B------:R-:W-:Y:S01]  /*9940*/  @P5 STG.E.U16 desc[UR36][R6.64+0x1d2], R143 ;  /* 0x0001d28f06005986 */ /* 0x000fe2000c101524 */
[----:B------:R-:W-:-:S02]  /*9950*/  ISETP.GT.AND P5, PT, R0, RZ, P0 ;  /* 0x000000ff0000720c */ /* 0x000fc400007a4270 */
[C---:B------:R-:W-:Y:S02]  /*9960*/  ISETP.GT.AND P2, PT, R3.reuse, 0xf8, PT ;  /* 0x000000f80300780c */ /* 0x040fe40003f44270 */
[----:B------:R-:W-:Y:S02]  /*9970*/  ISETP.GT.AND P1, PT, R3, 0xf9, PT ;  /* 0x000000f90300780c */ /* 0x000fe40003f24270 */
[C---:B------:R-:W-:Y:S02]  /*9980*/  ISETP.GT.AND P3, PT, R0.reuse, 0x8, P3 ;  /* 0x000000080000780c */ /* 0x040fe40001f64270 */
[C---:B------:R-:W-:Y:S01]  /*9990*/  ISETP.GT.AND P0, PT, R0.reuse, 0x8, P0 ;  /* 0x000000080000780c */ /* 0x040fe20000704270 */
[----:B------:R-:W-:Y:S01]  /*99a0*/  @P4 STG.E.U16 desc[UR36][R4.64+0x1e0], R144 ;  /* 0x0001e09004004986 */ /* 0x000fe2000c101524 */
[C---:B------:R-:W-:Y:S02]  /*99b0*/  ISETP.GT.AND P4, PT, R0.reuse, RZ, P1 ;  /* 0x000000ff0000720c */ /* 0x040fe40000f84270 */
[----:B------:R-:W-:Y:S01]  /*99c0*/  F2FP.BF16.F32.PACK_AB R146, RZ, R146 ;  /* 0x00000092ff92723e */ /* 0x000fe200000010ff */
[----:B------:R-:W-:Y:S01]  /*99d0*/  @P5 STG.E.U16 desc[UR36][R4.64+0x1e2], R145 ;  /* 0x0001e29104005986 */ /* 0x000fe2000c101524 */
[----:B------:R-:W-:-:S02]  /*99e0*/  ISETP.GT.AND P5, PT, R0, RZ, P2 ;  /* 0x000000ff0000720c */ /* 0x000fc400017a4270 */
[C---:B------:R-:W-:Y:S02]  /*99f0*/  ISETP.GT.AND P2, PT, R0.reuse, 0x8, P2 ;  /* 0x000000080000780c */ /* 0x040fe40001744270 */
[----:B------:R-:W-:Y:S01]  /*9a00*/  F2FP.BF16.F32.PACK_AB R147, RZ, R147 ;  /* 0x00000093ff93723e */ /* 0x000fe200000010ff */
[----:B------:R-:W-:Y:S01]  /*9a10*/  @P3 STG.E.U16 desc[UR36][R6.64+0x1e0], R146 ;  /* 0x0001e09206003986 */ /* 0x000fe2000c101524 */
[----:B------:R-:W-:Y:S02]  /*9a20*/  ISETP.GT.AND P1, PT, R0, 0x8, P1 ;  /* 0x000000080000780c */ /* 0x000fe40000f24270 */
[----:B------:R-:W-:Y:S01]  /*9a30*/  F2FP.BF16.F32.PACK_AB R148, RZ, R148 ;  /* 0x00000094ff94723e */ /* 0x000fe200000010ff */
[----:B------:R-:W-:Y:S01]  /*9a40*/  @P0 STG.E.U16 desc[UR36][R6.64+0x1e2], R147 ;  /* 0x0001e29306000986 */ /* 0x000fe2000c101524 */
[----:B------:R-:W-:Y:S02]  /*9a50*/  F2FP.BF16.F32.PACK_AB R149, RZ, R149 ;  /* 0x00000095ff95723e */ /* 0x000fe400000010ff */
[----:B------:R-:W-:Y:S01]  /*9a60*/  F2FP.BF16.F32.PACK_AB R150, RZ, R150 ;  /* 0x00000096ff96723e */ /* 0x000fe200000010ff */
[----:B------:R-:W-:Y:S01]  /*9a70*/  @P5 STG.E.U16 desc[UR36][R4.64+0x1f0], R148 ;  /* 0x0001f09404005986 */ /* 0x000fe2000c101524 */
[----:B------:R-:W-:-:S03]  /*9a80*/  F2FP.BF16.F32.PACK_AB R151, RZ, R151 ;  /* 0x00000097ff97723e */ /* 0x000fc600000010ff */
[----:B------:R0:W-:Y:S02]  /*9a90*/  @P4 STG.E.U16 desc[UR36][R4.64+0x1f2], R149 ;  /* 0x0001f29504004986 */ /* 0x0001e4000c101524 */
[----:B0-----:R-:W-:Y:S02]  /*9aa0*/  @P2 IMAD.MOV.U32 R4, RZ, RZ, R6 ;  /* 0x000000ffff042224 */ /* 0x001fe400078e0006 */
[----:B------:R-:W-:-:S05]  /*9ab0*/  @P2 IMAD.MOV.U32 R5, RZ, RZ, R7 ;  /* 0x000000ffff052224 */ /* 0x000fca00078e0007 */
[----:B------:R0:W-:Y:S04]  /*9ac0*/  @P2 STG.E.U16 desc[UR36][R4.64+0x1f0], R150 ;  /* 0x0001f09604002986 */ /* 0x0001e8000c101524 */
[----:B------:R0:W-:Y:S02]  /*9ad0*/  @P1 STG.E.U16 desc[UR36][R6.64+0x1f2], R151 ;  /* 0x0001f29706001986 */ /* 0x0001e4000c101524 */
.L_x_289:
[----:B------:R-:W-:Y:S05]  /*9ae0*/  BSYNC B0 ;  /* 0x0000000000007941 */ /* 0x000fea0003800000 */
.L_x_35:
[----:B------:R-:W-:Y:S01]  /*9af0*/  ULDC UR4, c[0x0][0xc] ;  /* 0x0000030000047ab9 */ /* 0x000fe20000000800 */
[----:B------:R-:W-:Y:S01]  /*9b00*/  ULDC UR5, c[0x0][0x10] ;  /* 0x0000040000057ab9 */ /* 0x000fe20000000800 */
[----:B0-----:R-:W0:Y:S01]  /*9b10*/  LDC R3, c[0x0][0x14] ;  /* 0x00000500ff037b82 */ /* 0x001e220000000800 */
[----:B------:R-:W-:Y:S01]  /*9b20*/  UIMAD.WIDE.U32 UR4, UR4, UR5, URZ ;  /* 0x00000005040472a5 */ /* 0x000fe2000f8e003f */
[----:B------:R-:W-:Y:S01]  /*9b30*/  PRMT R0, RZ, 0x7610, R0 ;  /* 0x00007610ff007816 */ /* 0x000fe20000000000 */
[----:B------:R-:W-:Y:S02]  /*9b40*/  IMAD.MOV.U32 R153, RZ, RZ, -0x1 ;  /* 0xffffffffff997424 */ /* 0x000fe400078e00ff */
[----:B------:R-:W-:Y:S02]  /*9b50*/  IMAD.MOV.U32 R23, RZ, RZ, -0x1 ;  /* 0xffffffffff177424 */ /* 0x000fe400078e00ff */
[----:B0-----:R-:W-:-:S04]  /*9b60*/  IMAD.WIDE.U32 R16, R3, UR4, R16 ;  /* 0x0000000403107c25 */ /* 0x001fc8000f8e0010 */
[----:B------:R-:W-:Y:S01]  /*9b70*/  IMAD R3, R3, UR5, RZ ;  /* 0x0000000503037c24 */ /* 0x000fe2000f8e02ff */
[----:B------:R-:W-:Y:S02]  /*9b80*/  ULDC.64 UR4, c[0x0][0x650] ;  /* 0x0001940000047ab9 */ /* 0x000fe40000000a00 */
[----:B------:R-:W-:Y:S01]  /*9b90*/  ISETP.GE.U32.AND P0, PT, R16, UR4, PT ;  /* 0x0000000410007c0c */ /* 0x000fe2000bf06070 */
[----:B------:R-:W-:-:S05]  /*9ba0*/  IMAD.IADD R17, R17, 0x1, R3 ;  /* 0x0000000111117824 */ /* 0x000fca00078e0203 */
[----:B------:R-:W-:-:S13]  /*9bb0*/  ISETP.GE.U32.AND.EX P0, PT, R17, UR5, PT, P0 ;  /* 0x0000000511007c0c */ /* 0x000fda000bf06100 */
[----:B------:R-:W-:Y:S05]  /*9bc0*/  @P0 BRA `(.L_x_290) ;  /* 0x0000000400640947 */ /* 0x000fea0003800000 */
[----:B------:R-:W0:Y:S01]  /*9bd0*/  S2R R12, SR_CTAID.X ;  /* 0x00000000000c7919 */ /* 0x000e220000002500 */
[----:B------:R-:W0:Y:S01]  /*9be0*/  LDC.64 R10, c[0x0][0x628] ;  /* 0x00018a00ff0a7b82 */ /* 0x000e220000000a00 */
[----:B------:R-:W-:Y:S01]  /*9bf0*/  ULDC UR4, c[0x0][0x150] ;  /* 0x0000540000047ab9 */ /* 0x000fe20000000800 */
[----:B-1234-:R-:W-:Y:S01]  /*9c00*/  IMAD.MOV.U32 R8, RZ, RZ, R16 ;  /* 0x000000ffff087224 */ /* 0x01efe200078e0010 */
[----:B-----5:R-:W1:Y:S01]  /*9c10*/  S2R R24, SR_CTAID.Y ;  /* 0x0000000000187919 */ /* 0x020e620000002600 */
[----:B------:R-:W-:-:S04]  /*9c20*/  IMAD.MOV.U32 R9, RZ, RZ, R17 ;  /* 0x000000ffff097224 */ /* 0x000fc800078e0011 */
[----:B------:R-:W2:Y:S08]  /*9c30*/  LDC R21, c[0x0][0x144] ;  /* 0x00005100ff157b82 */ /* 0x000eb00000000800 */
[----:B------:R-:W3:Y:S08]  /*9c40*/  LDC R0, c[0x0][0x630] ;  /* 0x00018c00ff007b82 */ /* 0x000ef00000000800 */
[----:B------:R-:W4:Y:S01]  /*9c50*/  LDC.64 R14, c[0x0][0x620] ;  /* 0x00018800ff0e7b82 */ /* 0x000f220000000a00 */
[----:B0-----:R-:W-:-:S04]  /*9c60*/  ISETP.NE.U32.AND P0, PT, R10, RZ, PT ;  /* 0x000000ff0a00720c */ /* 0x001fc80003f05070 */
[----:B------:R-:W-:Y:S02]  /*9c70*/  ISETP.NE.AND.EX P0, PT, R11, RZ, PT, P0 ;  /* 0x000000ff0b00720c */ /* 0x000fe40003f05300 */
[----:B------:R-:W-:-:S05]  /*9c80*/  I2FP.F32.U32 R3, R12 ;  /* 0x0000000c00037245 */ /* 0x000fca0000201000 */
[----:B------:R-:W-:-:S04]  /*9c90*/  FMUL R3, R3, UR4 ;  /* 0x0000000403037c20 */ /* 0x000fc80008400000 */
[----:B------:R0:W0:Y:S02]  /*9ca0*/  F2I.U32.TRUNC.NTZ R20, R3 ;  /* 0x0000000300147305 */ /* 0x000024000020f000 */
[----:B-123--:R-:W-:Y:S05]  /*9cb0*/  @!P0 BRA `(.L_x_291) ;  /* 0x0000000000288947 */ /* 0x00efea0003800000 */
[----:B0-----:R-:W0:Y:S02]  /*9cc0*/  LDC R3, c[0x0][0x634] ;  /* 0x00018d00ff037b82 */ /* 0x001e240000000800 */
        /* <DEDUP_REMOVED lines=9> */
.L_x_291:
[----:B------:R-:W1:Y:S01]  /*9d60*/  LDC.64 R28, c[0x0][0x640] ;  /* 0x00019000ff1c7b82 */ /* 0x000e620000000a00 */
[-CC-:B------:R-:W-:Y:S01]  /*9d70*/  SHF.R.U64 R23, R8, R0.reuse, R9.reuse ;  /* 0x0000000008177219 */ /* 0x180fe20000001209 */
[----:B0-----:R-:W-:Y:S01]  /*9d80*/  IMAD.MOV R20, RZ, RZ, -R20 ;  /* 0x000000ffff147224 */ /* 0x001fe200078e0a14 */
[----:B------:R-:W-:Y:S01]  /*9d90*/  SHF.R.U32.HI R0, RZ, R0, R9 ;  /* 0x00000000ff007219 */ /* 0x000fe20000011609 */
[----:B------:R-:W-:Y:S01]  /*9da0*/  ULDC UR4, c[0x0][0x154] ;  /* 0x0000550000047ab9 */ /* 0x000fe20000000800 */
[----:B------:R-:W-:Y:S01]  /*9db0*/  IADD3 R3, P0, RZ, -R23, RZ ;  /* 0x80000017ff037210 */ /* 0x000fe20007f1e0ff */
[----:B------:R-:W-:Y:S02]  /*9dc0*/  IMAD R21, R21, R20, R12 ;  /* 0x0000001415157224 */ /* 0x000fe400078e020c */
[----:B------:R-:W0:Y:S01]  /*9dd0*/  LDC R6, c[0x0][0x618] ;  /* 0x00018600ff067b82 */ /* 0x000e220000000800 */
[----:B------:R-:W-:Y:S02]  /*9de0*/  IMAD.MOV.U32 R7, RZ, RZ, 0x1 ;  /* 0x00000001ff077424 */ /* 0x000fe400078e00ff */
[----:B------:R-:W-:-:S04]  /*9df0*/  IMAD.X R5, RZ, RZ, ~R0, P0 ;  /* 0x000000ffff057224 */ /* 0x000fc800000e0e00 */
[-C--:B----4-:R-:W-:Y:S01]  /*9e00*/  IMAD R0, R5, R14.reuse, RZ ;  /* 0x0000000e05007224 */ /* 0x090fe200078e02ff */
[----:B------:R-:W2:Y:S01]  /*9e10*/  LDC R8, c[0x0][0x608] ;  /* 0x00018200ff087b82 */ /* 0x000ea20000000800 */
[----:B------:R-:W-:-:S04]  /*9e20*/  IMAD.WIDE.U32 R4, R3, R14, R16 ;  /* 0x0000000e03047225 */ /* 0x000fc800078e0010 */
[----:B------:R-:W-:Y:S01]  /*9e30*/  IMAD R3, R3, R15, R0 ;  /* 0x0000000f03037224 */ /* 0x000fe200078e0200 */
[----:B------:R-:W-:Y:S02]  /*9e40*/  I2FP.F32.U32 R0, R24 ;  /* 0x0000001800007245 */ /* 0x000fe40000201000 */
[----:B------:R-:W3:Y:S01]  /*9e50*/  LDC R26, c[0x0][0x658] ;  /* 0x00019600ff1a7b82 */ /* 0x000ee20000000800 */
[----:B------:R-:W-:Y:S01]  /*9e60*/  IMAD.IADD R3, R5, 0x1, R3 ;  /* 0x0000000105037824 */ /* 0x000fe200078e0203 */
[----:B-1----:R-:W-:Y:S01]  /*9e70*/  ISETP.NE.U32.AND P0, PT, R28, RZ, PT ;  /* 0x000000ff1c00720c */ /* 0x002fe20003f05070 */
[----:B------:R-:W-:Y:S01]  /*9e80*/  FMUL R0, R0, UR4 ;  /* 0x0000000400007c20 */ /* 0x000fe20008400000 */
[----:B------:R-:W-:Y:S02]  /*9e90*/  IMAD.MOV.U32 R5, RZ, RZ, -0x1 ;  /* 0xffffffffff057424 */ /* 0x000fe400078e00ff */
[----:B------:R-:W-:Y:S01]  /*9ea0*/  ISETP.NE.AND.EX P0, PT, R29, RZ, PT, P0 ;  /* 0x000000ff1d00720c */ /* 0x000fe20003f05300 */
[----:B------:R1:W4:Y:S01]  /*9eb0*/  F2I.U32.TRUNC.NTZ R13, R0 ;  /* 0x00000000000d7305 */ /* 0x000322000020f000 */
[----:B------:R-:W1:Y:S01]  /*9ec0*/  LDC R15, c[0x0][0x148] ;  /* 0x00005200ff0f7b82 */ /* 0x000e620000000800 */
[----:B0-----:R-:W-:-:S02]  /*9ed0*/  SHF.R.U64 R12, R4, R6, R3 ;  /* 0x00000006040c7219 */ /* 0x001fc40000001203 */
[----:B------:R-:W-:-:S05]  /*9ee0*/  SHF.R.U32.HI R3, RZ, R6, R3 ;  /* 0x00000006ff037219 */ /* 0x000fca0000011603 */
[----:B------:R-:W0:Y:S01]  /*9ef0*/  LDC R20, c[0x0][0x600] ;  /* 0x00018000ff147b82 */ /* 0x000e220000000800 */
[-CC-:B--2---:R-:W-:Y:S02]  /*9f00*/  SHF.R.U64 R10, R12, R8.reuse, R3.reuse ;  /* 0x000000080c0a7219 */ /* 0x184fe40000001203 */
[----:B------:R-:W-:-:S05]  /*9f10*/  SHF.R.U32.HI R3, RZ, R8, R3 ;  /* 0x00000008ff037219 */ /* 0x000fca0000011603 */
[----:B------:R-:W2:Y:S01]  /*9f20*/  LDC R27, c[0x0][0x648] ;  /* 0x00019200ff1b7b82 */ /* 0x000ea20000000800 */
[-C--:B---3--:R-:W-:Y:S02]  /*9f30*/  SHF.L.U32 R4, R5, R26.reuse, RZ ;  /* 0x0000001a05047219 */ /* 0x088fe400000006ff */
[--C-:B------:R-:W-:Y:S02]  /*9f40*/  SHF.R.U64 R14, R10, R26, R3.reuse ;  /* 0x0000001a0a0e7219 */ /* 0x100fe40000001203 */
[----:B------:R-:W-:Y:S02]  /*9f50*/  LOP3.LUT R25, RZ, R4, RZ, 0x33, !PT ;  /* 0x00000004ff197212 */ /* 0x000fe400078e33ff */
[-C--:B------:R-:W-:Y:S01]  /*9f60*/  SHF.R.U32.HI R5, RZ, R26.reuse, R3 ;  /* 0x0000001aff057219 */ /* 0x080fe20000011603 */
[----:B------:R-:W3:Y:S01]  /*9f70*/  LDC R30, c[0x0][0x638] ;  /* 0x00018e00ff1e7b82 */ /* 0x000ee20000000800 */
[----:B------:R-:W-:Y:S01]  /*9f80*/  SHF.L.U32 R154, R7, R26, RZ ;  /* 0x0000001a079a7219 */ /* 0x000fe200000006ff */
[----:B------:R-:W-:-:S06]  /*9f90*/  IMAD.MOV.U32 R4, RZ, RZ, R14 ;  /* 0x000000ffff047224 */ /* 0x000fcc00078e000e */
[----:B------:R-:W0:Y:S01]  /*9fa0*/  LDC R31, c[0x0][0x610] ;  /* 0x00018400ff1f7b82 */ /* 0x000e220000000800 */
[----:B----4-:R-:W-:Y:S05]  /*9fb0*/  @!P0 BRA `(.L_x_292) ;  /* 0x0000000000288947 */ /* 0x010fea0003800000 */
        /* <DEDUP_REMOVED lines=10> */
.L_x_292:
[----:B------:R-:W-:Y:S01]  /*a060*/  ISETP.NE.AND P0, PT, R2, 0x1, PT ;  /* 0x000000010200780c */ /* 0x000fe20003f05270 */
[----:B0-----:R-:W-:Y:S01]  /*a070*/  VIADD R7, R20, 0xffffffff ;  /* 0xffffffff14077836 */ /* 0x001fe20000000000 */
[----:B-12---:R-:W-:Y:S01]  /*a080*/  SHF.R.U64 R0, R4, R27, R5 ;  /* 0x0000001b04007219 */ /* 0x006fe20000001205 */
[----:B------:R-:W-:Y:S01]  /*a090*/  IMAD.MOV R13, RZ, RZ, -R13 ;  /* 0x000000ffff0d7224 */ /* 0x000fe200078e0a0d */
[----:B------:R-:W-:Y:S01]  /*a0a0*/  LOP3.LUT R5, R10, R25, RZ, 0xc0, !PT ;  /* 0x000000190a057212 */ /* 0x000fe200078ec0ff */
[----:B------:R-:W-:Y:S02]  /*a0b0*/  IMAD.MOV.U32 R4, RZ, RZ, 0x1 ;  /* 0x00000001ff047424 */ /* 0x000fe400078e00ff */
[----:B------:R-:W-:Y:S02]  /*a0c0*/  IMAD.MOV R3, RZ, RZ, -R0 ;  /* 0x000000ffff037224 */ /* 0x000fe400078e0a00 */
[----:B------:R-:W-:Y:S01]  /*a0d0*/  IMAD R154, R154, R0, R5 ;  /* 0x000000009a9a7224 */ /* 0x000fe200078e0205 */
[----:B------:R-:W-:Y:S01]  /*a0e0*/  LOP3.LUT R5, R12, R7, RZ, 0xc0, !PT ;  /* 0x000000070c057212 */ /* 0x000fe200078ec0ff */
[----:B---3--:R-:W-:-:S02]  /*a0f0*/  IMAD R0, R3, R30, R14 ;  /* 0x0000001e03007224 */ /* 0x008fc400078e020e */
[----:B------:R-:W-:Y:S02]  /*a100*/  @P0 IMAD R21, R15, R13, R24 ;  /* 0x0000000d0f150224 */ /* 0x000fe400078e0218 */
[----:B------:R-:W-:Y:S01]  /*a110*/  IMAD R3, R0, R20, R5 ;  /* 0x0000001400037224 */ /* 0x000fe200078e0205 */
[----:B------:R-:W-:Y:S01]  /*a120*/  PRMT R0, R4, 0x7610, R0 ;  /* 0x0000761004007816 */ /* 0x000fe20000000000 */
[----:B------:R-:W-:-:S05]  /*a130*/  IMAD R154, R154, R31, R21 ;  /* 0x0000001f9a9a7224 */ /* 0x000fca00078e0215 */
[----:B------:R-:W-:Y:S02]  /*a140*/  SEL R153, R3, R154, !P0 ;  /* 0x0000009a03997207 */ /* 0x000fe40004000000 */
[----:B------:R-:W-:-:S07]  /*a150*/  SEL R154, R154, R3, !P0 ;  /* 0x000000039a9a7207 */ /* 0x000fce0004000000 */
.L_x_290:
[----:B------:R-:W-:-:S13]  /*a160*/  LOP3.LUT P0, RZ, R0, 0xff, RZ, 0xc0, !PT ;  /* 0x000000ff00ff7812 */ /* 0x000fda000780c0ff */
[----:B------:R-:W-:Y:S05]  /*a170*/  @P0 BRA `(.L_x_293) ;  /* 0xffffff7000540947 */ /* 0x000fea000383ffff */
[----:B------:R-:W-:Y:S05]  /*a180*/  EXIT ;  /* 0x000000000000794d */ /* 0x000fea0003800000 */
.L_x_8:
[----:B0-----:R-:W-:Y:S01]  /*a190*/  ULDC.64 UR4, c[0x0][0x650] ;  /* 0x0001940000047ab9 */ /* 0x001fe20000000a00 */
        /* <DEDUP_REMOVED lines=25> */
.L_x_295:
[----:B------:R-:W0:Y:S01]  /*a330*/  LDC.64 R28, c[0x0][0x640] ;  /* 0x00019000ff1c7b82 */ /* 0x000e220000000a00 */
[-CC-:B------:R-:W-:Y:S01]  /*a340*/  SHF.R.U64 R22, R12, R6.reuse, R13.reuse ;  /* 0x000000060c167219 */ /* 0x180fe2000000120d */
[----:B------:R-:W-:Y:S01]  /*a350*/  IMAD.MOV.U32 R30, RZ, RZ, 0x1 ;  /* 0x00000001ff1e7424 */ /* 0x000fe200078e00ff */
[----:B------:R-:W-:Y:S02]  /*a360*/  SHF.R.U32.HI R6, RZ, R6, R13 ;  /* 0x00000006ff067219 */ /* 0x000fe4000001160d */
        /* <DEDUP_REMOVED lines=8> */
[----:B------:R-:W-:Y:S01]  /*a3f0*/  IMAD.IADD R9, R9, 0x1, R11 ;  /* 0x0000000109097824 */ /* 0x000fe200078e020b */
[----:B0-----:R-:W-:-:S04]  /*a400*/  ISETP.NE.U32.AND P0, PT, R28, RZ, PT ;  /* 0x000000ff1c00720c */ /* 0x001fc80003f05070 */
[----:B------:R-:W-:Y:S02]  /*a410*/  ISETP.NE.AND.EX P0, PT, R29, RZ, PT, P0 ;  /* 0x000000ff1d00720c */ /* 0x000fe40003f05300 */
[----:B------:R-:W0:Y:S01]  /*a420*/  LDC R20, c[0x0][0x600] ;  /* 0x00018000ff147b82 */ /* 0x000e220000000800 */
[-CC-:B-1----:R-:W-:Y:S01]  /*a430*/  SHF.R.U64 R14, R8, R10.reuse, R9.reuse ;  /* 0x0000000a080e7219 */ /* 0x182fe20000001209 */
[----:B------:R-:W-:Y:S01]  /*a440*/  IMAD.MOV.U32 R8, RZ, RZ, -0x1 ;  /* 0xffffffffff087424 */ /* 0x000fe200078e00ff */
[----:B------:R-:W-:-:S05]  /*a450*/  SHF.R.U32.HI R9, RZ, R10, R9 ;  /* 0x0000000aff097219 */ /* 0x000fca0000011609 */
[----:B------:R-:W1:Y:S01]  /*a460*/  LDC R26, c[0x0][0x648] ;  /* 0x00019200ff1a7b82 */ /* 0x000e620000000800 */
[-CC-:B--2---:R-:W-:Y:S02]  /*a470*/  SHF.R.U64 R21, R14, R12.reuse, R9.reuse ;  /* 0x0000000c0e157219 */ /* 0x184fe40000001209 */
[----:B------:R-:W-:-:S05]  /*a480*/  SHF.R.U32.HI R6, RZ, R12, R9 ;  /* 0x0000000cff067219 */ /* 0x000fca0000011609 */
[----:B------:R-:W2:Y:S01]  /*a490*/  LDC R27, c[0x0][0x638] ;  /* 0x00018e00ff1b7b82 */ /* 0x000ea20000000800 */
[-C--:B---3--:R-:W-:Y:S02]  /*a4a0*/  SHF.L.U32 R8, R8, R25.reuse, RZ ;  /* 0x0000001908087219 */ /* 0x088fe400000006ff */
[-CC-:B------:R-:W-:Y:S02]  /*a4b0*/  SHF.R.U64 R23, R21, R25.reuse, R6.reuse ;  /* 0x0000001915177219 */ /* 0x180fe40000001206 */
[----:B------:R-:W-:Y:S02]  /*a4c0*/  LOP3.LUT R32, RZ, R8, RZ, 0x33, !PT ;  /* 0x00000008ff207212 */ /* 0x000fe400078e33ff */
[----:B------:R-:W-:Y:S01]  /*a4d0*/  SHF.R.U32.HI R9, RZ, R25, R6 ;  /* 0x00000019ff097219 */ /* 0x000fe20000011606 */
[----:B------:R-:W3:Y:S01]  /*a4e0*/  LDC R31, c[0x0][0x610] ;  /* 0x00018400ff1f7b82 */ /* 0x000ee20000000800 */
[----:B------:R-:W-:Y:S01]  /*a4f0*/  IMAD.MOV.U32 R8, RZ, RZ, R23 ;  /* 0x000000ffff087224 */ /* 0x000fe200078e0017 */
[----:B------:R-:W-:Y:S06]  /*a500*/  @!P0 BRA `(.L_x_296) ;  /* 0x0000000000288947 */ /* 0x000fec0003800000 */
        /* <DEDUP_REMOVED lines=10> */
.L_x_296:
[----:B------:R-:W-:Y:S02]  /*a5b0*/  ISETP.NE.AND P0, PT, R2, 0x1, PT ;  /* 0x000000010200780c */ /* 0x000fe40003f05270 */
[----:B-1----:R-:W-:Y:S01]  /*a5c0*/  SHF.R.U64 R6, R8, R26, R9 ;  /* 0x0000001a08067219 */ /* 0x002fe20000001209 */
[----:B0-----:R-:W-:Y:S01]  /*a5d0*/  VIADD R9, R20, 0xffffffff ;  /* 0xffffffff14097836 */ /* 0x001fe20000000000 */
[----:B------:R-:W-:Y:S02]  /*a5e0*/  SHF.L.U32 R30, R30, R25, RZ ;  /* 0x000000191e1e7219 */ /* 0x000fe400000006ff */
[----:B------:R-:W-:Y:S01]  /*a5f0*/  LOP3.LUT R5, R21, R32, RZ, 0xc0, !PT ;  /* 0x0000002015057212 */ /* 0x000fe200078ec0ff */
[----:B------:R-:W-:-:S04]  /*a600*/  IMAD.MOV R8, RZ, RZ, -R6 ;  /* 0x000000ffff087224 */ /* 0x000fc800078e0a06 */
[----:B------:R-:W-:Y:S01]  /*a610*/  IMAD R6, R30, R6, R5 ;  /* 0x000000061e067224 */ /* 0x000fe200078e0205 */
[----:B------:R-:W-:Y:S01]  /*a620*/  LOP3.LUT R5, R14, R9, RZ, 0xc0, !PT ;  /* 0x000000090e057212 */ /* 0x000fe200078ec0ff */
[----:B------:R-:W-:Y:S02]  /*a630*/  @P0 IMAD R3, R7, R24, R4 ;  /* 0x0000001807030224 */ /* 0x000fe400078e0204 */
[----:B--2---:R-:W-:Y:S02]  /*a640*/  IMAD R4, R8, R27, R23 ;  /* 0x0000001b08047224 */ /* 0x004fe400078e0217 */
[----:B---3--:R-:W-:Y:S02]  /*a650*/  IMAD R3, R6, R31, R3 ;  /* 0x0000001f06037224 */ /* 0x008fe400078e0203 */
[----:B------:R-:W-:Y:S02]  /*a660*/  IMAD R4, R4, R20, R5 ;  /* 0x0000001404047224 */ /* 0x000fe400078e0205 */
[----:B------:R-:W-:-:S02]  /*a670*/  IMAD.MOV.U32 R8, RZ, RZ, 0x1 ;  /* 0x00000001ff087424 */ /* 0x000fc400078e00ff */
[----:B------:R-:W-:Y:S01]  /*a680*/  IMAD.MOV.U32 R6, RZ, RZ, R22 ;  /* 0x000000ffff067224 */ /* 0x000fe200078e0016 */
[----:B------:R-:W-:Y:S02]  /*a690*/  SEL R21, R4, R3, !P0 ;  /* 0x0000000304157207 */ /* 0x000fe40004000000 */
[----:B------:R-:W-:-:S07]  /*a6a0*/  SEL R20, R3, R4, !P0 ;  /* 0x0000000403147207 */ /* 0x000fce0004000000 */
.L_x_294:
[----:B------:R-:W-:-:S08]  /*a6b0*/  NOP ;  /* 0x0000000000007918 */ /* 0x000fd00000000000 */
[----:B------:R-:W0:-:S00]  /*a6c0*/  USETMAXREG.DEALLOC.CTAPOOL 0x28 ;  /* 0x00000028000079c8 */ /* 0x000e0000080e0500 */
[----:B0-----:R-:W-:-:S13]  /*a6d0*/  ISETP.NE.AND P0, PT, R0, RZ, PT ;  /* 0x000000ff0000720c */ /* 0x001fda0003f05270 */
[----:B------:R-:W-:Y:S05]  /*a6e0*/  @P0 EXIT ;  /* 0x000000000000094d */ /* 0x000fea0003800000 */
[----:B------:R-:W-:Y:S01]  /*a6f0*/  LOP3.LUT P0, RZ, R8, 0xff, RZ, 0xc0, !PT ;  /* 0x000000ff08ff7812 */ /* 0x000fe2000780c0ff */
[----:B------:R-:W-:Y:S02]  /*a700*/  IMAD.MOV.U32 R0, RZ, RZ, 0x1 ;  /* 0x00000001ff007424 */ /* 0x000fe400078e00ff */
[----:B------:R-:W-:-:S10]  /*a710*/  IMAD.MOV.U32 R3, RZ, RZ, RZ ;  /* 0x000000ffff037224 */ /* 0x000fd400078e00ff */
[----:B------:R-:W-:Y:S05]  /*a720*/  @!P0 BRA `(.L_x_297) ;  /* 0x0000000c00408947 */ /* 0x000fea0003800000 */
[----:B------:R-:W0:Y:S01]  /*a730*/  LDC R0, c[0x0][0x28c] ;  /* 0x0000a300ff007b82 */ /* 0x000e220000000800 */
[----:B------:R-:W1:Y:S01]  /*a740*/  S2R R9, SR_CgaCtaId ;  /* 0x0000000000097919 */ /* 0x000e620000008800 */
[----:B------:R-:W-:Y:S01]  /*a750*/  ULDC UR5, c[0x0][0x600] ;  /* 0x0001800000057ab9 */ /* 0x000fe20000000800 */
[----:B------:R-:W-:Y:S01]  /*a760*/  ULDC UR4, c[0x0][0xc] ;  /* 0x0000030000047ab9 */ /* 0x000fe20000000800 */
[----:B------:R-:W-:Y:S01]  /*a770*/  UIADD3 UR16, UR5, -0x1, URZ ;  /* 0xffffffff05107890 */ /* 0x000fe2000fffe03f */
[----:B------:R-:W-:Y:S01]  /*a780*/  BSSY B0, `(.L_x_297) ;  /* 0x00000ca000007945 */ /* 0x000fe20003800000 */
[----:B------:R-:W-:Y:S01]  /*a790*/  ULDC UR6, c[0x0][0x658] ;  /* 0x0001960000067ab9 */ /* 0x000fe20000000800 */
[----:B------:R-:W-:Y:S01]  /*a7a0*/  ULDC UR5, c[0x0][0x10] ;  /* 0x0000040000057ab9 */ /* 0x000fe20000000800 */
[----:B------:R-:W-:Y:S01]  /*a7b0*/  UMOV UR7, 0xffffffff ;  /* 0xffffffff00077882 */ /* 0x000fe20000000000 */
[----:B------:R-:W-:Y:S01]  /*a7c0*/  UMOV UR8, 0x1 ;  /* 0x0000000100087882 */ /* 0x000fe20000000000 */
[----:B------:R-:W-:Y:S01]  /*a7d0*/  UIMAD.WIDE.U32 UR4, UR4, UR5, URZ ;  /* 0x00000005040472a5 */ /* 0x000fe2000f8e003f */
[----:B------:R-:W-:Y:S01]  /*a7e0*/  IMAD.MOV.U32 R11, RZ, RZ, 0x1 ;  /* 0x00000001ff0b7424 */ /* 0x000fe200078e00ff */
[----:B------:R-:W-:Y:S01]  /*a7f0*/  USHF.L.U32 UR7, UR7, UR6, URZ ;  /* 0x0000000607077299 */ /* 0x000fe2000800063f */
[----:B------:R-:W-:Y:S01]  /*a800*/  LOP3.LUT R8, R19, 0x2, RZ, 0xfc, !PT ;  /* 0x0000000213087812 */ /* 0x000fe200078efcff */
[----:B------:R-:W-:-:S02]  /*a810*/  USHF.L.U32 UR18, UR8, UR6, URZ ;  /* 0x0000000608127299 */ /* 0x000fc4000800063f */
[----:B------:R-:W-:Y:S01]  /*a820*/  ULOP3.LUT UR17, URZ, UR7, URZ, 0x33, !UPT ;  /* 0x000000073f117292 */ /* 0x000fe2000f8e333f */
[----:B------:R-:W-:Y:S01]  /*a830*/  ULDC UR6, c[0x0][0x14] ;  /* 0x0000050000067ab9 */ /* 0x000fe20000000800 */
[----:B------:R-:W-:Y:S01]  /*a840*/  ULDC.64 UR22, c[0x0][0x198] ;  /* 0x0000660000167ab9 */ /* 0x000fe20000000a00 */
[----:B------:R-:W-:Y:S02]  /*a850*/  UIMAD.WIDE.U32 UR20, UR4, UR6, URZ ;  /* 0x00000006041472a5 */ /* 0x000fe4000f8e003f */
[----:B------:R-:W-:Y:S01]  /*a860*/  UIMAD UR13, UR5, UR6, URZ ;  /* 0x00000006050d72a4 */ /* 0x000fe2000f8e023f */
[----:B0-----:R-:W-:-:S03]  /*a870*/  VIADD R0, R0, 0x1f ;  /* 0x0000001f00007836 */ /* 0x001fc60000000000 */
[----:B------:R-:W-:Y:S02]  /*a880*/  UIADD3 UR13, UR21, UR13, URZ ;  /* 0x0000000d150d7290 */ /* 0x000fe4000fffe03f */
[----:B------:R-:W-:-:S04]  /*a890*/  SHF.R.S32.HI R3, RZ, 0x1f, R0 ;  /* 0x0000001fff037819 */ /* 0x000fc80000011400 */
[----:B------:R-:W-:Y:S01]  /*a8a0*/  LEA.HI R10, R3, R0, RZ, 0x5 ;  /* 0x00000000030a7211 */ /* 0x000fe200078f28ff */
[C---:B-1----:R-:W-:Y:S02]  /*a8b0*/  IMAD.SHL.U32 R12, R9.reuse, 0x80, RZ ;  /* 0x00000080090c7824 */ /* 0x042fe400078e00ff */
[----:B------:R-:W-:Y:S01]  /*a8c0*/  IMAD.MOV.U32 R0, RZ, RZ, 0x1 ;  /* 0x00000001ff007424 */ /* 0x000fe200078e00ff */
[----:B------:R-:W-:Y:S01]  /*a8d0*/  SHF.R.S32.HI R10, RZ, 0x5, R10 ;  /* 0x00000005ff0a7819 */ /* 0x000fe2000001140a */
[----:B------:R-:W-:Y:S01]  /*a8e0*/  IMAD.MOV.U32 R3, RZ, RZ, RZ ;  /* 0x000000ffff037224 */ /* 0x000fe200078e00ff */
[----:B------:R-:W-:Y:S01]  /*a8f0*/  LOP3.LUT R12, R12, 0x80, RZ, 0xc0, !PT ;  /* 0x000000800c0c7812 */ /* 0x000fe200078ec0ff */
[----:B------:R-:W-:Y:S02]  /*a900*/  IMAD.SHL.U32 R9, R9, 0x1000, RZ ;  /* 0x0000100009097824 */ /* 0x000fe400078e00ff */
[----:B------:R-:W-:-:S07]  /*a910*/  VIADD R13, R10, 0x1 ;  /* 0x000000010a0d7836 */ /* 0x000fce0000000000 */
.L_x_308:
[----:B------:R-:W-:-:S03]  /*a920*/  UMOV UR4, 0xffffffff ;  /* 0xffffffff00047882 */ /* 0x000fc60000000000 */
[----:B------:R-:W-:Y:S05]  /*a930*/  BRA.DIV UR4, `(.L_x_298) ;  /* 0x0000001204587947 */ /* 0x000fea000b800000 */
[----:B------:R-:W-:-:S13]  /*a940*/  ELECT P6, URZ, PT ;  /* 0x00000000003f782f */ /* 0x000fda00038c0000 */
.L_x_324:
[----:B------:R-:W0:Y:S01]  /*a950*/  LDC R4, c[0x0][0x28c] ;  /* 0x0000a300ff047b82 */ /* 0x000e220000000800 */
[----:B------:R-:W-:Y:S01]  /*a960*/  BSSY B1, `(.L_x_299) ;  /* 0x0000038000017945 */ /* 0x000fe20003800000 */
[----:B0-----:R-:W-:-:S13]  /*a970*/  ISETP.LT.OR P6, PT, R4, 0x1, !P6 ;  /* 0x000000010400780c */ /* 0x001fda00077c1670 */
[----:B------:R-:W-:Y:S05]  /*a980*/  @P6 BRA `(.L_x_300) ;  /* 0x0000000000d46947 */ /* 0x000fea0003800000 */
[----:B------:R-:W-:Y:S02]  /*a990*/  IMAD R21, R21, 0x100, R12 ;  /* 0x0000010015157824 */ /* 0x000fe400078e020c */
[----:B------:R-:W-:Y:S02]  /*a9a0*/  IMAD.SHL.U32 R20, R20, 0x80, RZ ;  /* 0x0000008014147824 */ /* 0x000fe400078e00ff */
[----:B------:R-:W-:Y:S02]  /*a9b0*/  IMAD.MOV.U32 R24, RZ, RZ, RZ ;  /* 0x000000ffff187224 */ /* 0x000fe400078e00ff */
[----:B------:R-:W-:Y:S02]  /*a9c0*/  IMAD.MOV.U32 R4, RZ, RZ, R13 ;  /* 0x000000ffff047224 */ /* 0x000fe400078e000d */
[----:B------:R-:W-:Y:S02]  /*a9d0*/  IMAD.MOV.U32 R5, RZ, RZ, R0 ;  /* 0x000000ffff057224 */ /* 0x000fe400078e0000 */
[----:B------:R-:W-:-:S07]  /*a9e0*/  IMAD.MOV.U32 R7, RZ, RZ, R3 ;  /* 0x000000ffff077224 */ /* 0x000fce00078e0003 */
.L_x_303:
[----:B------:R-:W0:Y:S01]  /*a9f0*/  S2R R15, SR_CgaCtaId ;  /* 0x00000000000f7919 */ /* 0x000e220000008800 */
[----:B------:R-:W-:Y:S02]  /*aa00*/  MOV R14, 0x400 ;  /* 0x00000400000e7802 */ /* 0x000fe40000000f00 */
[----:B------:R-:W-:Y:S02]  /*aa10*/  LOP3.LUT P1, RZ, R18, 0x7f, RZ, 0xc0, !PT ;  /* 0x0000007f12ff7812 */ /* 0x000fe4000782c0ff */
[----:B0-----:R-:W-:Y:S02]  /*aa20*/  LEA R22, R15, R14, 0x18 ;  /* 0x0000000e0f167211 */ /* 0x001fe400078ec0ff */
[----:B------:R-:W-:-:S09]  /*aa30*/  SHF.L.U32 R14, R5, 0x1f, RZ ;  /* 0x0000001f050e7819 */ /* 0x000fd200000006ff */
[----:B------:R-:W0:Y:S01]  /*aa40*/  @!P1 LDC R15, c[0x0][0x500] ;  /* 0x00014000ff0f9b82 */ /* 0x000e220000000800 */
[----:B------:R-:W-:-:S04]  /*aa50*/  IMAD R23, R7, 0x8, R22 ;  /* 0x0000000807177824 */ /* 0x000fc800078e0216 */
[----:B------:R-:W1:Y:S02]  /*aa60*/  SYNCS.PHASECHK.TRANS64.TRYWAIT P0, [R23+URZ+0x48], R14 ;  /* 0x0000480e170075a7 */ /* 0x000e64000800017f */
[----:B-1----:R-:W-:Y:S05]  /*aa70*/  @!P0 BRA `(.L_x_301) ;  /* 0x0000001000288947 */ /* 0x002fea0003800000 */
.L_x_325:
[----:B-1----:R-:W-:Y:S01]  /*aa80*/  PRMT R14, R8, 0x9910, RZ ;  /* 0x00009910080e7816 */ /* 0x002fe200000000ff */
[----:B0-----:R0:W-:Y:S03]  /*aa90*/  @!P1 SYNCS.ARRIVE.TRANS64 RZ, [R23+URZ], R15 ;  /* 0x0000000f17ff99a7 */ /* 0x0011e6000800003f */
[----:B------:R-:W-:-:S13]  /*aaa0*/  ISETP.NE.AND P0, PT, R14, 0x2, PT ;  /* 0x000000020e00780c */ /* 0x000fda0003f05270 */
[----:B0-----:R-:W-:Y:S05]  /*aab0*/  @P0 BRA `(.L_x_302) ;  /* 0x0000000000040947 */ /* 0x001fea0003800000 */
[----:B------:R-:W-:Y:S01]  /*aac0*/  BPT.TRAP 0x1 ;  /* 0x000000040000795c */ /* 0x000fe20000300000 */
.L_x_302:
[----:B------:R-:W-:Y:S01]  /*aad0*/  IMAD.SHL.U32 R14, R7, 0x2000, RZ ;  /* 0x00002000070e7824 */ /* 0x000fe200078e00ff */
[----:B------:R-:W-:Y:S01]  /*aae0*/  R2UR UR9, R23 ;  /* 0x00000000170972ca */ /* 0x000fe200000e0000 */
[----:B------:R-:W-:Y:S01]  /*aaf0*/  VIADD R4, R4, 0xffffffff ;  /* 0xffffffff04047836 */ /* 0x000fe20000000000 */
[----:B------:R-:W-:Y:S01]  /*ab00*/  R2UR UR11, R20 ;  /* 0x00000000140b72ca */ /* 0x000fe200000e0000 */
[----:B------:R-:W-:Y:S01]  /*ab10*/  UIADD3 UR4, UP0, UR22, 0xf0, URZ ;  /* 0x000000f016047890 */ /* 0x000fe2000ff1e03f */
[----:B------:R-:W-:Y:S01]  /*ab20*/  LOP3.LUT R15, R14, 0x1000, R9, 0xf8, !PT ;  /* 0x000010000e0f7812 */ /* 0x000fe200078ef809 */
[----:B------:R-:W-:Y:S01]  /*ab30*/  UIADD3 UR24, UP1, UR22, 0x1f0, URZ ;  /* 0x000001f016187890 */ /* 0x000fe2000ff3e03f */
[----:B------:R-:W-:Y:S01]  /*ab40*/  IADD3 R14, R22, 0x180, R14 ;  /* 0x00000180160e7810 */ /* 0x000fe20007ffe00e */
[----:B------:R-:W-:Y:S01]  /*ab50*/  UIADD3.X UR5, URZ, UR23, URZ, UP0, !UPT ;  /* 0x000000173f057290 */ /* 0x000fe200087fe43f */
[----:B------:R-:W-:Y:S01]  /*ab60*/  R2UR UR10, R24 ;  /* 0x00000000180a72ca */ /* 0x000fe200000e0000 */
[----:B------:R-:W-:Y:S01]  /*ab70*/  IMAD R15, R15, 0x2, R22 ;  /* 0x000000020f0f7824 */ /* 0x000fe200078e0216 */
[----:B------:R-:W-:Y:S01]  /*ab80*/  R2UR UR14, R14 ;  /* 0x000000000e0e72ca */ /* 0x000fe200000e0000 */
[----:B------:R-:W-:Y:S01]  /*ab90*/  VIADD R7, R7, 0x1 ;  /* 0x0000000107077836 */ /* 0x000fe20000000000 */
[----:B------:R-:W-:Y:S01]  /*aba0*/  R2UR UR12, R6 ;  /* 0x00000000060c72ca */ /* 0x000fe200000e0000 */
[----:B------:R-:W-:Y:S01]  /*abb0*/  UIADD3.X UR25, URZ, UR23, URZ, UP1, !UPT ;  /* 0x000000173f197290 */ /* 0x000fe20008ffe43f */
[----:B------:R-:W-:Y:S01]  /*abc0*/  R2UR UR8, R15 ;  /* 0x000000000f0872ca */ /* 0x000fe200000e0000 */
[----:B------:R-:W-:Y:S01]  /*abd0*/  UMOV UR6, 0x0 ;  /* 0x0000000000067882 */ /* 0x000fe20000000000 */
[----:B------:R-:W-:Y:S01]  /*abe0*/  R2UR UR19, R21 ;  /* 0x00000000151372ca */ /* 0x000fe200000e0000 */
[----:B------:R-:W-:Y:S01]  /*abf0*/  UMOV UR7, 0x10000000 ;  /* 0x1000000000077882 */ /* 0x000fe20000000000 */
[----:B------:R-:W-:Y:S01]  /*ac00*/  ISETP.GT.AND P1, PT, R4, 0x1, PT ;  /* 0x000000010400780c */ /* 0x000fe20003f24270 */
[----:B------:R-:W-:Y:S01]  /*ac10*/  UMOV UR26, 0x30000 ;  /* 0x00030000001a7882 */ /* 0x000fe20000000000 */
[----:B------:R-:W-:Y:S01]  /*ac20*/  ISETP.NE.AND P0, PT, R7, 0x9, PT ;  /* 0x000000090700780c */ /* 0x000fe20003f05270 */
[----:B------:R-:W-:-:S03]  /*ac30*/  VIADD R24, R24, 0x20 ;  /* 0x0000002018187836 */ /* 0x000fc60000000000 */
[----:B------:R-:W-:Y:S02]  /*ac40*/  SEL R14, RZ, 0x1, P0 ;  /* 0x00000001ff0e7807 */ /* 0x000fe40000000000 */
[----:B------:R-:W-:Y:S01]  /*ac50*/  SEL R7, R7, RZ, P0 ;  /* 0x000000ff07077207 */ /* 0x000fe20000000000 */
[----:B------:R-:W-:Y:S01]  /*ac60*/  UIADD3 UR15, UR8, 0x12180, URZ ;  /* 0x00012180080f7890 */ /* 0x000fe2000fffe03f */
[----:B------:R-:W-:Y:S02]  /*ac70*/  LOP3.LUT R5, R5, R14, RZ, 0x3c, !PT ;  /* 0x0000000e05057212 */ /* 0x000fe400078e3cff */
[----:B------:R-:W-:Y:S02]  /*ac80*/  UMOV UR8, UR14 ;  /* 0x0000000e00087c82 */ /* 0x000fe40008000000 */
[----:B------:R0:W-:Y:S02]  /*ac90*/  UTMALDG.3D [UR8], [UR4], desc[UR6] ;  /* 0x00000608040075b4 */ /* 0x0001e40008011000 */
[----:B0-----:R-:W-:Y:S01]  /*aca0*/  UMOV UR8, UR15 ;  /* 0x0000000f00087c82 */ /* 0x001fe20008000000 */
[----:B------:R-:W-:-:S02]  /*acb0*/  UMOV UR11, UR19 ;  /* 0x00000013000b7c82 */ /* 0x000fc40008000000 */
[----:B------:R0:W-:Y:S02]  /*acc0*/  UTMALDG.3D.MULTICAST [UR8], [UR24], UR26, desc[UR6] ;  /* 0x00000608180073b4 */ /* 0x0001e4000801181a */
[----:B0-----:R-:W-:Y:S05]  /*acd0*/  @P1 BRA `(.L_x_303) ;  /* 0xfffffffc00441947 */ /* 0x001fea000383ffff */
.L_x_300:
[----:B------:R-:W-:Y:S05]  /*ace0*/  BSYNC B1 ;  /* 0x0000000000017941 */ /* 0x000fea0003800000 */
.L_x_299:
[----:B------:R-:W-:Y:S01]  /*acf0*/  LOP3.LUT P1, RZ, R11, 0xff, RZ, 0xc0, !PT ;  /* 0x000000ff0bff7812 */ /* 0x000fe2000782c0ff */
[C---:B------:R-:W-:Y:S01]  /*ad00*/  IMAD.IADD R6, R10.reuse, 0x1, R3 ;  /* 0x000000010a067824 */ /* 0x040fe200078e0203 */
[----:B------:R-:W-:Y:S01]  /*ad10*/  ULDC.64 UR4, c[0x0][0x650] ;  /* 0x0001940000047ab9 */ /* 0x000fe20000000a00 */
[----:B------:R-:W-:Y:S01]  /*ad20*/  ISETP.GE.U32.AND P2, PT, R10, 0x9, PT ;  /* 0x000000090a00780c */ /* 0x000fe20003f46070 */
[----:B------:R-:W-:Y:S01]  /*ad30*/  BSSY B1, `(.L_x_304) ;  /* 0x000006c000017945 */ /* 0x000fe20003800000 */
[----:B------:R-:W-:Y:S01]  /*ad40*/  IMAD.MOV.U32 R20, RZ, RZ, -0x1 ;  /* 0xffffffffff147424 */ /* 0x000fe200078e00ff */
[----:B------:R-:W-:Y:S01]  /*ad50*/  ISETP.GT.U32.AND P0, PT, R6, 0x8, PT ;  /* 0x000000080600780c */ /* 0x000fe20003f04070 */
[----:B------:R-:W-:Y:S01]  /*ad60*/  IMAD.MOV.U32 R21, RZ, RZ, -0x1 ;  /* 0xffffffffff157424 */ /* 0x000fe200078e00ff */
[----:B------:R-:W-:Y:S02]  /*ad70*/  PRMT R11, RZ, 0x7610, R11 ;  /* 0x00007610ff0b7816 */ /* 0x000fe4000000000b */
[----:B------:R-:W-:-:S03]  /*ad80*/  ISETP.LT.U32.AND P0, PT, R10, 0x9, P0 ;  /* 0x000000090a00780c */ /* 0x000fc60000701070 */
[----:B------:R-:W0:Y:S01]  /*ad90*/  @P1 S2R R5, SR_CgaCtaId ;  /* 0x0000000000051919 */ /* 0x000e220000008800 */
[----:B------:R-:W-:-:S04]  /*ada0*/  @P1 MOV R4, 0x400 ;  /* 0x0000040000041802 */ /* 0x000fc80000000f00 */
[----:B0-----:R-:W-:Y:S01]  /*adb0*/  @P1 LEA R3, R5, R4, 0x18 ;  /* 0x0000000405031211 */ /* 0x001fe200078ec0ff */
[----:B------:R-:W-:-:S03]  /*adc0*/  IMAD.WIDE.U32 R4, R6, 0x38e38e39, RZ ;  /* 0x38e38e3906047825 */ /* 0x000fc600078e00ff */
[----:B------:R0:W-:Y:S01]  /*add0*/  @P1 SYNCS.ARRIVE.TRANS64.A1T0 RZ, [R3+URZ+0xa8], RZ ;  /* 0x0000a8ff03ff19a7 */ /* 0x0001e2000810003f */
[----:B------:R-:W-:Y:S02]  /*ade0*/  IADD3 R16, P1, R16, UR20, RZ ;  /* 0x0000001410107c10 */ /* 0x000fe4000ff3e0ff */
[----:B------:R-:W-:Y:S02]  /*adf0*/  SHF.R.U32.HI R5, RZ, 0x1, R5 ;  /* 0x00000001ff057819 */ /* 0x000fe40000011605 */
[----:B------:R-:W-:Y:S02]  /*ae00*/  IADD3.X R17, R17, UR13, RZ, P1, !PT ;  /* 0x0000000d11117c10 */ /* 0x000fe40008ffe4ff */
[----:B------:R-:W-:Y:S02]  /*ae10*/  PRMT R4, RZ, 0x7610, R4 ;  /* 0x00007610ff047816 */ /* 0x000fe40000000004 */
[----:B0-----:R-:W-:Y:S02]  /*ae20*/  SEL R3, RZ, 0x1, !P0 ;  /* 0x00000001ff037807 */ /* 0x001fe40004000000 */
[----:B------:R-:W-:-:S02]  /*ae30*/  ISETP.GE.U32.AND P0, PT, R16, UR4, PT ;  /* 0x0000000410007c0c */ /* 0x000fc4000bf06070 */
[----:B------:R-:W-:Y:S01]  /*ae40*/  LOP3.LUT R0, R0, R3, RZ, 0x3c, !PT ;  /* 0x0000000300007212 */ /* 0x000fe200078e3cff */
[----:B------:R-:W-:Y:S01]  /*ae50*/  IMAD R3, R5, -0x9, R6 ;  /* 0xfffffff705037824 */ /* 0x000fe200078e0206 */
[----:B------:R-:W-:Y:S01]  /*ae60*/  ISETP.GE.U32.AND.EX P0, PT, R17, UR5, PT, P0 ;  /* 0x0000000511007c0c */ /* 0x000fe2000bf06100 */
[----:B------:R-:W-:Y:S01]  /*ae70*/  IMAD.MOV.U32 R6, RZ, RZ, -0x1 ;  /* 0xffffffffff067424 */ /* 0x000fe200078e00ff */
[----:B------:R-:W-:-:S11]  /*ae80*/  @P2 LOP3.LUT R0, R0, 0x1, R5, 0x78, !PT ;  /* 0x0000000100002812 */ /* 0x000fd600078e7805 */
[----:B------:R-:W-:Y:S05]  /*ae90*/  @P0 BRA `(.L_x_305) ;  /* 0x0000000400540947 */ /* 0x000fea0003800000 */
[----:B------:R-:W0:Y:S01]  /*aea0*/  S2R R15, SR_CTAID.X ;  /* 0x00000000000f7919 */ /* 0x000e220000002500 */
[----:B------:R-:W-:Y:S01]  /*aeb0*/  ULDC.64 UR4, c[0x0][0x628] ;  /* 0x00018a0000047ab9 */ /* 0x000fe20000000a00 */
[----:B------:R-:W-:Y:S01]  /*aec0*/  ULDC UR7, c[0x0][0x630] ;  /* 0x00018c0000077ab9 */ /* 0x000fe20000000800 */
[----:B------:R-:W-:Y:S01]  /*aed0*/  ISETP.NE.U32.AND P0, PT, RZ, UR4, PT ;  /* 0x00000004ff007c0c */ /* 0x000fe2000bf05070 */
[----:B------:R-:W1:Y:S01]  /*aee0*/  S2R R20, SR_CTAID.Y ;  /* 0x0000000000147919 */ /* 0x000e620000002600 */
[----:B------:R-:W-:Y:S01]  /*aef0*/  ULDC UR8, c[0x0][0x150] ;  /* 0x0000540000087ab9 */ /* 0x000fe20000000800 */
[----:B------:R-:W-:Y:S01]  /*af00*/  IMAD.MOV.U32 R4, RZ, RZ, R16 ;  /* 0x000000ffff047224 */ /* 0x000fe200078e0010 */
[----:B------:R-:W-:Y:S01]  /*af10*/  ISETP.NE.AND.EX P0, PT, RZ, UR5, PT, P0 ;  /* 0x00000005ff007c0c */ /* 0x000fe2000bf05300 */
[----:B------:R-:W-:Y:S01]  /*af20*/  IMAD.MOV.U32 R5, RZ, RZ, R17 ;  /* 0x000000ffff057224 */ /* 0x000fe200078e0011 */
[----:B0-----:R-:W-:-:S11]  /*af30*/  I2FP.F32.U32 R22, R15 ;  /* 0x0000000f00167245 */ /* 0x001fd60000201000 */
[----:B------:R-:W-:Y:S05]  /*af40*/  @!P0 BRA `(.L_x_306) ;  /* 0x0000000000288947 */ /* 0x000fea0003800000 */
[----:B------:R-:W-:Y:S02]  /*af50*/  ULDC UR6, c[0x0][0x634] ;  /* 0x00018d0000067ab9 */ /* 0x000fe40000000800 */
[----:B------:R-:W-:-:S05]  /*af60*/  IADD3 R5, P0, R16, UR6, RZ ;  /* 0x0000000610057c10 */ /* 0x000fca000ff1e0ff */
[----:B------:R-:W-:-:S04]  /*af70*/  IMAD.X R21, RZ, RZ, R17, P0 ;  /* 0x000000ffff157224 */ /* 0x000fc800000e0611 */
[----:B------:R-:W-:-:S04]  /*af80*/  IMAD.WIDE.U32 R6, R21, UR4, RZ ;  /* 0x0000000415067c25 */ /* 0x000fc8000f8e00ff */
[----:B------:R-:W-:-:S04]  /*af90*/  IMAD.WIDE.U32 R6, P0, R5, UR5, R6 ;  /* 0x0000000505067c25 */ /* 0x000fc8000f800006 */
[----:B------:R-:W-:-:S04]  /*afa0*/  IMAD.WIDE.U32 R4, R5, UR4, RZ ;  /* 0x0000000405047c25 */ /* 0x000fc8000f8e00ff */
[----:B------:R-:W-:Y:S01]  /*afb0*/  IMAD.MOV.U32 R4, RZ, RZ, R7 ;  /* 0x000000ffff047224 */ /* 0x000fe200078e0007 */
[----:B------:R-:W-:Y:S01]  /*afc0*/  IADD3 RZ, P1, R5, R6, RZ ;  /* 0x0000000605ff7210 */ /* 0x000fe20007f3e0ff */
[----:B------:R-:W-:-:S04]  /*afd0*/  IMAD.X R5, RZ, RZ, RZ, P0 ;  /* 0x000000ffff057224 */ /* 0x000fc800000e06ff */
[----:B------:R-:W-:-:S08]  /*afe0*/  IMAD.WIDE.U32.X R4, R21, UR5, R4, P1 ;  /* 0x0000000515047c25 */ /* 0x000fd000088e0404 */
.L_x_306:
[--C-:B------:R-:W-:Y:S01]  /*aff0*/  SHF.R.U64 R14, R4, UR7, R5.reuse ;  /* 0x00000007040e7c19 */ /* 0x100fe20008001205 */
[----:B------:R-:W-:Y:S01]  /*b000*/  FMUL R22, R22, UR8 ;  /* 0x0000000816167c20 */ /* 0x000fe20008400000 */
[----:B------:R-:W-:Y:S01]  /*b010*/  SHF.R.U32.HI R4, RZ, UR7, R5 ;  /* 0x00000007ff047c19 */ /* 0x000fe20008011605 */
[----:B------:R-:W0:Y:S01]  /*b020*/  LDC R6, c[0x0][0x144] ;  /* 0x00005100ff067b82 */ /* 0x000e220000000800 */
[----:B------:R-:W-:Y:S01]  /*b030*/  IADD3 R5, P0, RZ, -R14, RZ ;  /* 0x8000000eff057210 */ /* 0x000fe20007f1e0ff */
[----:B------:R-:W-:Y:S01]  /*b040*/  ULDC UR6, c[0x0][0x154] ;  /* 0x0000550000067ab9 */ /* 0x000fe20000000800 */
[----:B-1----:R-:W-:Y:S01]  /*b050*/  I2FP.F32.U32 R7, R20 ;  /* 0x0000001400077245 */ /* 0x002fe20000201000 */
[----:B------:R-:W1:Y:S01]  /*b060*/  F2I.U32.TRUNC.NTZ R22, R22 ;  /* 0x0000001600167305 */ /* 0x000e62000020f000 */
[----:B------:R-:W-:Y:S01]  /*b070*/  ULDC.64 UR4, c[0x0][0x620] ;  /* 0x0001880000047ab9 */ /* 0x000fe20000000a00 */
[----:B------:R-:W-:Y:S01]  /*b080*/  IMAD.X R4, RZ, RZ, ~R4, P0 ;  /* 0x000000ffff047224 */ /* 0x000fe200000e0e04 */
[----:B------:R-:W-:Y:S01]  /*b090*/  ISETP.NE.AND P2, PT, R2, 0x1, PT ;  /* 0x000000010200780c */ /* 0x000fe20003f45270 */
[----:B------:R-:W-:Y:S01]  /*b0a0*/  FMUL R23, R7, UR6 ;  /* 0x0000000607177c20 */ /* 0x000fe20008400000 */
[----:B------:R-:W2:Y:S01]  /*b0b0*/  LDC R25, c[0x0][0x148] ;  /* 0x00005200ff197b82 */ /* 0x000ea20000000800 */
[----:B------:R-:W-:Y:S01]  /*b0c0*/  IMAD R4, R4, UR4, RZ ;  /* 0x0000000404047c24 */ /* 0x000fe2000f8e02ff */
[----:B------:R-:W-:-:S02]  /*b0d0*/  ULDC.64 UR6, c[0x0][0x640] ;  /* 0x0001900000067ab9 */ /* 0x000fc40000000a00 */
[----:B------:R-:W-:Y:S01]  /*b0e0*/  ISETP.NE.U32.AND P0, PT, RZ, UR6, PT ;  /* 0x00000006ff007c0c */ /* 0x000fe2000bf05070 */
[----:B------:R-:W3:Y:S01]  /*b0f0*/  F2I.U32.TRUNC.NTZ R23, R23 ;  /* 0x0000001700177305 */ /* 0x000ee2000020f000 */
[C---:B------:R-:W-:Y:S02]  /*b100*/  IMAD R7, R5.reuse, UR5, R4 ;  /* 0x0000000505077c24 */ /* 0x040fe4000f8e0204 */
[----:B------:R-:W-:Y:S01]  /*b110*/  IMAD.WIDE.U32 R4, R5, UR4, R16 ;  /* 0x0000000405047c25 */ /* 0x000fe2000f8e0010 */
[----:B------:R-:W-:Y:S01]  /*b120*/  ULDC UR4, c[0x0][0x618] ;  /* 0x0001860000047ab9 */ /* 0x000fe20000000800 */
[----:B------:R-:W-:Y:S02]  /*b130*/  ISETP.NE.AND.EX P0, PT, RZ, UR7, PT, P0 ;  /* 0x00000007ff007c0c */ /* 0x000fe4000bf05300 */
[----:B------:R-:W-:Y:S02]  /*b140*/  IMAD.IADD R5, R5, 0x1, R7 ;  /* 0x0000000105057824 */ /* 0x000fe400078e0207 */
[----:B-1----:R-:W-:-:S03]  /*b150*/  IMAD.MOV R22, RZ, RZ, -R22 ;  /* 0x000000ffff167224 */ /* 0x002fc600078e0a16 */
[----:B------:R-:W-:Y:S01]  /*b160*/  SHF.R.U64 R21, R4, UR4, R5 ;  /* 0x0000000404157c19 */ /* 0x000fe20008001205 */
[----:B0-----:R-:W-:Y:S01]  /*b170*/  IMAD R15, R6, R22, R15 ;  /* 0x00000016060f7224 */ /* 0x001fe200078e020f */
[----:B------:R-:W-:Y:S01]  /*b180*/  SHF.R.U32.HI R4, RZ, UR4, R5 ;  /* 0x00000004ff047c19 */ /* 0x000fe20008011605 */
[----:B------:R-:W-:Y:S01]  /*b190*/  ULDC UR4, c[0x0][0x608] ;  /* 0x0001820000047ab9 */ /* 0x000fe20000000800 */
[----:B---3--:R-:W-:Y:S02]  /*b1a0*/  IMAD.MOV R6, RZ, RZ, -R23 ;  /* 0x000000ffff067224 */ /* 0x008fe400078e0a17 */
[--C-:B------:R-:W-:Y:S02]  /*b1b0*/  SHF.R.U64 R22, R21, UR4, R4.reuse ;  /* 0x0000000415167c19 */ /* 0x100fe40008001204 */
[----:B------:R-:W-:Y:S01]  /*b1c0*/  SHF.R.U32.HI R5, RZ, UR4, R4 ;  /* 0x00000004ff057c19 */ /* 0x000fe20008011604 */
[----:B------:R-:W-:Y:S01]  /*b1d0*/  ULDC UR4, c[0x0][0x658] ;  /* 0x0001960000047ab9 */ /* 0x000fe20000000800 */
[----:B--2---:R-:W-:-:S02]  /*b1e0*/  @P2 IMAD R15, R25, R6, R20 ;  /* 0x00000006190f2224 */ /* 0x004fc400078e0214 */
[--C-:B------:R-:W-:Y:S02]  /*b1f0*/  SHF.R.U64 R20, R22, UR4, R5.reuse ;  /* 0x0000000416147c19 */ /* 0x100fe40008001205 */
[----:B------:R-:W-:-:S03]  /*b200*/  SHF.R.U32.HI R23, RZ, UR4, R5 ;  /* 0x00000004ff177c19 */ /* 0x000fc60008011605 */
[----:B------:R-:W-:Y:S02]  /*b210*/  IMAD.MOV.U32 R6, RZ, RZ, R20 ;  /* 0x000000ffff067224 */ /* 0x000fe400078e0014 */
[----:B------:R-:W-:Y:S01]  /*b220*/  IMAD.MOV.U32 R5, RZ, RZ, R23 ;  /* 0x000000ffff057224 */ /* 0x000fe200078e0017 */
[----:B------:R-:W-:Y:S06]  /*b230*/  @!P0 BRA `(.L_x_307) ;  /* 0x00000000002c8947 */ /* 0x000fec0003800000 */
        /* <DEDUP_REMOVED lines=9> */
[----:B------:R-:W-:-:S04]  /*b2d0*/  IMAD.WIDE.U32.X R4, R23, UR7, R4, P1 ;  /* 0x0000000717047c25 */ /* 0x000fc800088e0404 */
[----:B------:R-:W-:-:S07]  /*b2e0*/  IMAD.MOV.U32 R6, RZ, RZ, R4 ;  /* 0x000000ffff067224 */ /* 0x000fce00078e0004 */
.L_x_307:
[----:B------:R-:W-:Y:S01]  /*b2f0*/  ULDC UR4, c[0x0][0x648] ;  /* 0x0001920000047ab9 */ /* 0x000fe20000000800 */
[----:B------:R-:W-:Y:S01]  /*b300*/  LOP3.LUT R4, R22, UR17, RZ, 0xc0, !PT ;  /* 0x0000001116047c12 */ /* 0x000fe2000f8ec0ff */
[----:B------:R-:W-:Y:S01]  /*b310*/  ULDC UR5, c[0x0][0x610] ;  /* 0x0001840000057ab9 */ /* 0x000fe20000000800 */
[----:B------:R-:W-:Y:S01]  /*b320*/  SHF.R.U64 R5, R6, UR4, R5 ;  /* 0x0000000406057c19 */ /* 0x000fe20008001205 */
[----:B------:R-:W-:Y:S01]  /*b330*/  ULDC UR4, c[0x0][0x638] ;  /* 0x00018e0000047ab9 */ /* 0x000fe20000000800 */
[----:B------:R-:W-:Y:S01]  /*b340*/  LOP3.LUT R21, R21, UR16, RZ, 0xc0, !PT ;  /* 0x0000001015157c12 */ /* 0x000fe2000f8ec0ff */
[----:B------:R-:W-:Y:S02]  /*b350*/  IMAD.MOV.U32 R6, RZ, RZ, R14 ;  /* 0x000000ffff067224 */ /* 0x000fe400078e000e */
[----:B------:R-:W-:Y:S02]  /*b360*/  IMAD.MOV R7, RZ, RZ, -R5 ;  /* 0x000000ffff077224 */ /* 0x000fe400078e0a05 */
[----:B------:R-:W-:-:S02]  /*b370*/  IMAD R4, R5, UR18, R4 ;  /* 0x0000001205047c24 */ /* 0x000fc4000f8e0204 */
[----:B------:R-:W-:Y:S01]  /*b380*/  IMAD R20, R7, UR4, R20 ;  /* 0x0000000407147c24 */ /* 0x000fe2000f8e0214 */
[----:B------:R-:W-:Y:S01]  /*b390*/  ULDC UR4, c[0x0][0x600] ;  /* 0x0001800000047ab9 */ /* 0x000fe20000000800 */
[----:B------:R-:W-:Y:S02]  /*b3a0*/  IMAD R15, R4, UR5, R15 ;  /* 0x00000005040f7c24 */ /* 0x000fe4000f8e020f */
[----:B------:R-:W-:Y:S02]  /*b3b0*/  IMAD R20, R20, UR4, R21 ;  /* 0x0000000414147c24 */ /* 0x000fe4000f8e0215 */
[----:B------:R-:W-:-:S03]  /*b3c0*/  IMAD.MOV.U32 R4, RZ, RZ, 0x1 ;  /* 0x00000001ff047424 */ /* 0x000fc600078e00ff */
[----:B------:R-:W-:Y:S02]  /*b3d0*/  SEL R21, R20, R15, !P2 ;  /* 0x0000000f14157207 */ /* 0x000fe40005000000 */
[----:B------:R-:W-:-:S07]  /*b3e0*/  SEL R20, R15, R20, !P2 ;  /* 0x000000140f147207 */ /* 0x000fce0005000000 */
.L_x_305:
[----:B------:R-:W-:Y:S05]  /*b3f0*/  BSYNC B1 ;  /* 0x0000000000017941 */ /* 0x000fea0003800000 */
.L_x_304:
[----:B------:R-:W-:-:S13]  /*b400*/  LOP3.LUT P0, RZ, R4, 0xff, RZ, 0xc0, !PT ;  /* 0x000000ff04ff7812 */ /* 0x000fda000780c0ff */
[----:B------:R-:W-:Y:S05]  /*b410*/  @P0 BRA `(.L_x_308) ;  /* 0xfffffff400400947 */ /* 0x000fea000383ffff */
[----:B------:R-:W-:Y:S05]  /*b420*/  BSYNC B0 ;  /* 0x0000000000007941 */ /* 0x000fea0003800000 */
.L_x_297:
[----:B------:R-:W-:-:S03]  /*b430*/  UMOV UR4, 0xffffffff ;  /* 0xffffffff00047882 */ /* 0x000fc60000000000 */
[----:B------:R-:W-:Y:S05]  /*b440*/  BRA.DIV UR4, `(.L_x_309) ;  /* 0x0000000604c87947 */ /* 0x000fea000b800000 */
[----:B------:R-:W-:-:S13]  /*b450*/  ELECT P6, URZ, PT ;  /* 0x00000000003f782f */ /* 0x000fda00038c0000 */
.L_x_328:
[----:B------:R-:W-:Y:S04]  /*b460*/  BSSY B0, `(.L_x_310) ;  /* 0x0000058000007945 */ /* 0x000fe80003800000 */
[----:B------:R-:W-:Y:S05]  /*b470*/  @!P6 BRA `(.L_x_311) ;  /* 0x000000040058e947 */ /* 0x000fea0003800000 */
[----:B------:R-:W-:-:S04]  /*b480*/  LOP3.LUT R19, R19, 0x2, RZ, 0xfc, !PT ;  /* 0x0000000213137812 */ /* 0x000fc800078efcff */
[----:B------:R-:W-:-:S13]  /*b490*/  ISETP.NE.AND P0, PT, R19, 0x3, PT ;  /* 0x000000031300780c */ /* 0x000fda0003f05270 */
[----:B------:R-:W-:Y:S05]  /*b4a0*/  @!P0 BRA `(.L_x_312) ;  /* 0x0000000000048947 */ /* 0x000fea0003800000 */
[----:B------:R-:W-:Y:S01]  /*b4b0*/  BPT.TRAP 0x1 ;  /* 0x000000040000795c */ /* 0x000fe20000300000 */
.L_x_312:
[----:B------:R-:W0:Y:S01]  /*b4c0*/  S2R R5, SR_CgaCtaId ;  /* 0x0000000000057919 */ /* 0x000e220000008800 */
[----:B------:R-:W-:Y:S02]  /*b4d0*/  MOV R2, 0x400 ;  /* 0x0000040000027802 */ /* 0x000fe40000000f00 */
[----:B------:R-:W-:Y:S02]  /*b4e0*/  SHF.L.U32 R4, R0, 0x1f, RZ ;  /* 0x0000001f00047819 */ /* 0x000fe400000006ff */
[----:B0-----:R-:W-:-:S05]  /*b4f0*/  LEA R2, R5, R2, 0x18 ;  /* 0x0000000205027211 */ /* 0x001fca00078ec0ff */
[----:B------:R-:W-:-:S04]  /*b500*/  VIADD R2, R2, 0x48 ;  /* 0x0000004802027836 */ /* 0x000fc80000000000 */
[C---:B------:R-:W-:Y:S02]  /*b510*/  IMAD R7, R3.reuse, 0x8, R2 ;  /* 0x0000000803077824 */ /* 0x040fe400078e0202 */
[----:B------:R-:W-:Y:S02]  /*b520*/  VIADD R3, R3, 0x1 ;  /* 0x0000000103037836 */ /* 0x000fe40000000000 */
[----:B------:R-:W0:Y:S03]  /*b530*/  SYNCS.PHASECHK.TRANS64.TRYWAIT P0, [R7+URZ], R4 ;  /* 0x00000004070075a7 */ /* 0x000e26000800017f */
[----:B------:R-:W-:-:S04]  /*b540*/  ISETP.NE.AND P1, PT, R3, 0x9, PT ;  /* 0x000000090300780c */ /* 0x000fc80003f25270 */
[----:B------:R-:W-:Y:S02]  /*b550*/  SEL R5, RZ, 0x1, P1 ;  /* 0x00000001ff057807 */ /* 0x000fe40000800000 */
[----:B------:R-:W-:Y:S02]  /*b560*/  SEL R3, R3, RZ, P1 ;  /* 0x000000ff03037207 */ /* 0x000fe40000800000 */
[----:B------:R-:W-:-:S03]  /*b570*/  LOP3.LUT R6, R0, R5, RZ, 0x3c, !PT ;  /* 0x0000000500067212 */ /* 0x000fc600078e3cff */
[----:B------:R-:W-:Y:S01]  /*b580*/  IMAD R8, R3, 0x8, R2 ;  /* 0x0000000803087824 */ /* 0x000fe200078e0202 */
[----:B------:R-:W-:Y:S01]  /*b590*/  SHF.L.U32 R5, R6, 0x1f, RZ ;  /* 0x0000001f06057819 */ /* 0x000fe200000006ff */
[----:B0-----:R-:W-:Y:S06]  /*b5a0*/  @!P0 BRA `(.L_x_313) ;  /* 0x0000000400908947 */ /* 0x001fec0003800000 */
.L_x_329:
[----:B------:R-:W1:Y:S01]  /*b5b0*/  SYNCS.PHASECHK.TRANS64.TRYWAIT P0, [R8+URZ], R5 ;  /* 0x00000005080075a7 */ /* 0x000e62000800017f */
[----:B------:R-:W-:-:S05]  /*b5c0*/  VIADD R0, R3, 0x1 ;  /* 0x0000000103007836 */ /* 0x000fca0000000000 */
[----:B------:R-:W-:-:S04]  /*b5d0*/  ISETP.NE.AND P1, PT, R0, 0x9, PT ;  /* 0x000000090000780c */ /* 0x000fc80003f25270 */
[----:B------:R-:W-:Y:S02]  /*b5e0*/  SEL R3, RZ, 0x1, P1 ;  /* 0x00000001ff037807 */ /* 0x000fe40000800000 */
[----:B0-----:R-:W-:Y:S02]  /*b5f0*/  SEL R7, R0, RZ, P1 ;  /* 0x000000ff00077207 */ /* 0x001fe40000800000 */
[----:B------:R-:W-:-:S03]  /*b600*/  LOP3.LUT R6, R6, R3, RZ, 0x3c, !PT ;  /* 0x0000000306067212 */ /* 0x000fc600078e3cff */
[----:B------:R-:W-:Y:S01]  /*b610*/  IMAD R9, R7, 0x8, R2 ;  /* 0x0000000807097824 */ /* 0x000fe200078e0202 */
[----:B------:R-:W-:Y:S01]  /*b620*/  SHF.L.U32 R4, R6, 0x1f, RZ ;  /* 0x0000001f06047819 */ /* 0x000fe200000006ff */
[----:B-1----:R-:W-:Y:S06]  /*b630*/  @!P0 BRA `(.L_x_314) ;  /* 0x0000000400808947 */ /* 0x002fec0003800000 */
.L_x_330:
[----:B------:R-:W1:Y:S01]  /*b640*/  SYNCS.PHASECHK.TRANS64.TRYWAIT P0, [R9+URZ], R4 ;  /* 0x00000004090075a7 */ /* 0x000e62000800017f */
[----:B------:R-:W-:-:S05]  /*b650*/  VIADD R0, R7, 0x1 ;  /* 0x0000000107007836 */ /* 0x000fca0000000000 */
[----:B------:R-:W-:-:S04]  /*b660*/  ISETP.NE.AND P1, PT, R0, 0x9, PT ;  /* 0x000000090000780c */ /* 0x000fc80003f25270 */
[----:B------:R-:W-:Y:S02]  /*b670*/  SEL R3, RZ, 0x1, P1 ;  /* 0x00000001ff037807 */ /* 0x000fe40000800000 */
[----:B------:R-:W-:Y:S02]  /*b680*/  SEL R7, R0, RZ, P1 ;  /* 0x000000ff00077207 */ /* 0x000fe40000800000 */
[----:B------:R-:W-:-:S03]  /*b690*/  LOP3.LUT R6, R6, R3, RZ, 0x3c, !PT ;  /* 0x0000000306067212 */ /* 0x000fc600078e3cff */
[----:B0-----:R-:W-:Y:S01]  /*b6a0*/  IMAD R8, R7, 0x8, R2 ;  /* 0x0000000807087824 */ /* 0x001fe200078e0202 */
[----:B------:R-:W-:Y:S01]  /*b6b0*/  SHF.L.U32 R5, R6, 0x1f, RZ ;  /* 0x0000001f06057819 */ /* 0x000fe200000006ff */
[----:B-1----:R-:W-:Y:S06]  /*b6c0*/  @!P0 BRA `(.L_x_315) ;  /* 0x0000000400708947 */ /* 0x002fec0003800000 */
.L_x_331:
        /* <DEDUP_REMOVED lines=9> */
.L_x_332:
        /* <DEDUP_REMOVED lines=9> */
.L_x_333:
        /* <DEDUP_REMOVED lines=9> */
.L_x_334:
[----:B------:R-:W1:Y:S01]  /*b880*/  SYNCS.PHASECHK.TRANS64.TRYWAIT P0, [R9+URZ], R4 ;  /* 0x00000004090075a7 */ /* 0x000e62000800017f */
[----:B------:R-:W-:-:S05]  /*b890*/  VIADD R0, R7, 0x1 ;  /* 0x0000000107007836 */ /* 0x000fca0000000000 */
[----:B------:R-:W-:-:S04]  /*b8a0*/  ISETP.NE.AND P1, PT, R0, 0x9, PT ;  /* 0x000000090000780c */ /* 0x000fc80003f25270 */
[----:B------:R-:W-:Y:S02]  /*b8b0*/  SEL R3, RZ, 0x1, P1 ;  /* 0x00000001ff037807 */ /* 0x000fe40000800000 */
[----:B------:R-:W-:Y:S02]  /*b8c0*/  SEL R7, R0, RZ, P1 ;  /* 0x000000ff00077207 */ /* 0x000fe40000800000 */
[----:B------:R-:W-:-:S03]  /*b8d0*/  LOP3.LUT R11, R6, R3, RZ, 0x3c, !PT ;  /* 0x00000003060b7212 */ /* 0x000fc600078e3cff */
[----:B------:R-:W-:Y:S01]  /*b8e0*/  IMAD R6, R7, 0x8, R2 ;  /* 0x0000000807067824 */ /* 0x000fe200078e0202 */
[----:B0-----:R-:W-:Y:S01]  /*b8f0*/  SHF.L.U32 R5, R11, 0x1f, RZ ;  /* 0x0000001f0b057819 */ /* 0x001fe200000006ff */
[----:B-1----:R-:W-:Y:S06]  /*b900*/  @!P0 BRA `(.L_x_319) ;  /* 0x0000000400308947 */ /* 0x002fec0003800000 */
.L_x_335:
[----:B------:R-:W1:Y:S01]  /*b910*/  SYNCS.PHASECHK.TRANS64.TRYWAIT P0, [R6+URZ], R5 ;  /* 0x00000005060075a7 */ /* 0x000e62000800017f */
[----:B------:R-:W-:-:S05]  /*b920*/  VIADD R0, R7, 0x1 ;  /* 0x0000000107007836 */ /* 0x000fca0000000000 */
[----:B------:R-:W-:-:S04]  /*b930*/  ISETP.NE.AND P1, PT, R0, 0x9, PT ;  /* 0x000000090000780c */ /* 0x000fc80003f25270 */
[----:B0-----:R-:W-:Y:S02]  /*b940*/  SEL R4, RZ, 0x1, P1 ;  /* 0x00000001ff047807 */ /* 0x001fe40000800000 */
[----:B------:R-:W-:Y:S02]  /*b950*/  SEL R3, R0, RZ, P1 ;  /* 0x000000ff00037207 */ /* 0x000fe40000800000 */
[----:B------:R-:W-:Y:S01]  /*b960*/  LOP3.LUT R0, R11, R4, RZ, 0x3c, !PT ;  /* 0x000000040b007212 */ /* 0x000fe200078e3cff */
[----:B-1----:R-:W-:Y:S06]  /*b970*/  @!P0 BRA `(.L_x_320) ;  /* 0x0000000400288947 */ /* 0x002fec0003800000 */
.L_x_336:
[----:B------:R-:W-:Y:S01]  /*b980*/  IMAD R3, R3, 0x8, R2 ;  /* 0x0000000803037824 */ /* 0x000fe200078e0202 */
[----:B------:R-:W-:-:S07]  /*b990*/  SHF.L.U32 R0, R0, 0x1f, RZ ;  /* 0x0000001f00007819 */ /* 0x000fce00000006ff */
.L_x_321:
[----:B-1----:R1:W2:Y:S02]  /*b9a0*/  SYNCS.PHASECHK.TRANS64.TRYWAIT P0, [R3+URZ], R0 ;  /* 0x00000000030075a7 */ /* 0x0022a4000800017f */
[----:B--2---:R-:W-:Y:S05]  /*b9b0*/  @!P0 NANOSLEEP.SYNCS 0x989680 ;  /* 0x009896800000895d */ /* 0x004fea0003900000 */
[----:B------:R-:W2:Y:S02]  /*b9c0*/  @!P0 SYNCS.PHASECHK.TRANS64 P0, [R3+URZ], R0 ;  /* 0x00000000030085a7 */ /* 0x000ea4000800007f */
[----:B--2---:R-:W-:Y:S05]  /*b9d0*/  @!P0 BRA `(.L_x_321) ;  /* 0xfffffffc00f08947 */ /* 0x004fea000383ffff */
.L_x_311:
[----:B------:R-:W-:Y:S05]  /*b9e0*/  BSYNC B0 ;  /* 0x0000000000007941 */ /* 0x000fea0003800000 */
.L_x_310:
[----:B------:R-:W-:Y:S05]  /*b9f0*/  EXIT ;  /* 0x000000000000794d */ /* 0x000fea0003800000 */
.L_x_22:
[----:B---3--:R3:W4:Y:S02]  /*ba00*/  SYNCS.PHASECHK.TRANS64.TRYWAIT P1, [R3+URZ], R0 ;  /* 0x00000000030075a7 */ /* 0x008724000802017f */
[----:B----4-:R-:W-:Y:S05]  /*ba10*/  @!P1 NANOSLEEP.SYNCS 0x989680 ;  /* 0x009896800000995d */ /* 0x010fea0003900000 */
[----:B------:R-:W4:Y:S02]  /*ba20*/  @!P1 SYNCS.PHASECHK.TRANS64 P1, [R3+URZ], R0 ;  /* 0x00000000030095a7 */ /* 0x000f24000802007f */
[----:B----4-:R-:W-:Y:S05]  /*ba30*/  @!P1 BRA `(.L_x_22) ;  /* 0xfffffffc00f09947 */ /* 0x010fea000383ffff */
[----:B------:R-:W-:Y:S05]  /*ba40*/  BRA `(.L_x_21) ;  /* 0xffffff5800e87947 */ /* 0x000fea000383ffff */
.L_x_27:
[----:B-1----:R1:W2:Y:S02]  /*ba50*/  SYNCS.PHASECHK.TRANS64.TRYWAIT P1, [R5+URZ], R4 ;  /* 0x00000004050075a7 */ /* 0x0022a4000802017f */
[----:B--2---:R-:W-:Y:S05]  /*ba60*/  @!P1 NANOSLEEP.SYNCS 0x989680 ;  /* 0x009896800000995d */ /* 0x004fea0003900000 */
[----:B------:R-:W2:Y:S02]  /*ba70*/  @!P1 SYNCS.PHASECHK.TRANS64 P1, [R5+URZ], R4 ;  /* 0x00000004050095a7 */ /* 0x000ea4000802007f */
[----:B--2---:R-:W-:Y:S05]  /*ba80*/  @!P1 BRA `(.L_x_27) ;  /* 0xfffffffc00f09947 */ /* 0x004fea000383ffff */
[----:B------:R-:W-:Y:S05]  /*ba90*/  BRA `(.L_x_26) ;  /* 0xffffff5c009c7947 */ /* 0x000fea000383ffff */
.L_x_298:
[----:B------:R-:W-:Y:S01]  /*baa0*/  BSSY B1, `(.L_x_322) ;  /* 0x0000006000017945 */ /* 0x000fe20003800000 */
[----:B------:R-:W-:-:S07]  /*bab0*/  IMAD.MOV.U32 R15, RZ, RZ, -0x1 ;  /* 0xffffffffff0f7424 */ /* 0x000fce00078e00ff */
[----:B------:R-:W-:Y:S05]  /*bac0*/  WARPSYNC.COLLECTIVE R15, `(.L_x_323) ;  /* 0x000000000f0c7348 */ /* 0x000fea0003c00000 */
[----:B------:R-:W-:Y:S02]  /*bad0*/  ELECT P6, UR62, PT ;  /* 0x00000000003e782f */ /* 0x000fe400038c0000 */
[----:B------:R-:W-:Y:S01]  /*bae0*/  MOV R14, UR62 ;  /* 0x0000003e000e7c02 */ /* 0x000fe20008000f00 */
[----:B------:R-:W-:Y:S10]  /*baf0*/  ENDCOLLECTIVE ;  /* 0x000000000000791b */ /* 0x000ff40003800000 */
.L_x_323:
[----:B------:R-:W-:Y:S05]  /*bb00*/  BSYNC B1 ;  /* 0x0000000000017941 */ /* 0x000fea0003800000 */
.L_x_322:
[----:B------:R-:W-:Y:S05]  /*bb10*/  BRA `(.L_x_324) ;  /* 0xffffffec008c7947 */ /* 0x000fea000383ffff */
.L_x_301:
[----:B-1----:R1:W2:Y:S02]  /*bb20*/  SYNCS.PHASECHK.TRANS64.TRYWAIT P0, [R23+URZ+0x48], R14 ;  /* 0x0000480e170075a7 */ /* 0x0022a4000800017f */
[----:B--2---:R-:W-:Y:S05]  /*bb30*/  @!P0 NANOSLEEP.SYNCS 0x989680 ;  /* 0x009896800000895d */ /* 0x004fea0003900000 */
[----:B------:R-:W2:Y:S02]  /*bb40*/  @!P0 SYNCS.PHASECHK.TRANS64 P0, [R23+URZ+0x48], R14 ;  /* 0x0000480e170085a7 */ /* 0x000ea4000800007f */
[----:B--2---:R-:W-:Y:S05]  /*bb50*/  @!P0 BRA `(.L_x_301) ;  /* 0xfffffffc00f08947 */ /* 0x004fea000383ffff */
[----:B------:R-:W-:Y:S05]  /*bb60*/  BRA `(.L_x_325) ;  /* 0xffffffec00c47947 */ /* 0x000fea000383ffff */
.L_x_309:
[----:B------:R-:W-:Y:S01]  /*bb70*/  BSSY B0, `(.L_x_326) ;  /* 0x0000006000007945 */ /* 0x000fe20003800000 */
[----:B------:R-:W-:-:S07]  /*bb80*/  IMAD.MOV.U32 R15, RZ, RZ, -0x1 ;  /* 0xffffffffff0f7424 */ /* 0x000fce00078e00ff */
[----:B------:R-:W-:Y:S05]  /*bb90*/  WARPSYNC.COLLECTIVE R15, `(.L_x_327) ;  /* 0x000000000f0c7348 */ /* 0x000fea0003c00000 */
[----:B------:R-:W-:Y:S02]  /*bba0*/  ELECT P6, UR62, PT ;  /* 0x00000000003e782f */ /* 0x000fe400038c0000 */
[----:B------:R-:W-:Y:S01]  /*bbb0*/  MOV R14, UR62 ;  /* 0x0000003e000e7c02 */ /* 0x000fe20008000f00 */
[----:B------:R-:W-:Y:S10]  /*bbc0*/  ENDCOLLECTIVE ;  /* 0x000000000000791b */ /* 0x000ff40003800000 */
.L_x_327:
[----:B------:R-:W-:Y:S05]  /*bbd0*/  BSYNC B0 ;  /* 0x0000000000007941 */ /* 0x000fea0003800000 */
.L_x_326:
[----:B------:R-:W-:Y:S05]  /*bbe0*/  BRA `(.L_x_328) ;  /* 0xfffffff8001c7947 */ /* 0x000fea000383ffff */
.L_x_313:
[----:B0-----:R0:W1:Y:S02]  /*bbf0*/  SYNCS.PHASECHK.TRANS64.TRYWAIT P0, [R7+URZ], R4 ;  /* 0x00000004070075a7 */ /* 0x001064000800017f */
[----:B-1----:R-:W-:Y:S05]  /*bc00*/  @!P0 NANOSLEEP.SYNCS 0x989680 ;  /* 0x009896800000895d */ /* 0x002fea0003900000 */
[----:B------:R-:W1:Y:S02]  /*bc10*/  @!P0 SYNCS.PHASECHK.TRANS64 P0, [R7+URZ], R4 ;  /* 0x00000004070085a7 */ /* 0x000e64000800007f */
[----:B-1----:R-:W-:Y:S05]  /*bc20*/  @!P0 BRA `(.L_x_313) ;  /* 0xfffffffc00f08947 */ /* 0x002fea000383ffff */
[----:B------:R-:W-:Y:S05]  /*bc30*/  BRA `(.L_x_329) ;  /* 0xfffffff8005c7947 */ /* 0x000fea000383ffff */
.L_x_314:
[----:B0-----:R0:W1:Y:S02]  /*bc40*/  SYNCS.PHASECHK.TRANS64.TRYWAIT P0, [R8+URZ], R5 ;  /* 0x00000005080075a7 */ /* 0x001064000800017f */
[----:B-1----:R-:W-:Y:S05]  /*bc50*/  @!P0 NANOSLEEP.SYNCS 0x989680 ;  /* 0x009896800000895d */ /* 0x002fea0003900000 */
[----:B------:R-:W1:Y:S02]  /*bc60*/  @!P0 SYNCS.PHASECHK.TRANS64 P0, [R8+URZ], R5 ;  /* 0x00000005080085a7 */ /* 0x000e64000800007f */
[----:B-1----:R-:W-:Y:S05]  /*bc70*/  @!P0 BRA `(.L_x_314) ;  /* 0xfffffffc00f08947 */ /* 0x002fea000383ffff */
[----:B------:R-:W-:Y:S05]  /*bc80*/  BRA `(.L_x_330) ;  /* 0xfffffff8006c7947 */ /* 0x000fea000383ffff */
.L_x_315:
[----:B0-----:R0:W1:Y:S02]  /*bc90*/  SYNCS.PHASECHK.TRANS64.TRYWAIT P0, [R9+URZ], R4 ;  /* 0x00000004090075a7 */ /* 0x001064000800017f */
[----:B-1----:R-:W-:Y:S05]  /*bca0*/  @!P0 NANOSLEEP.SYNCS 0x989680 ;  /* 0x009896800000895d */ /* 0x002fea0003900000 */
[----:B------:R-:W1:Y:S02]  /*bcb0*/  @!P0 SYNCS.PHASECHK.TRANS64 P0, [R9+URZ], R4 ;  /* 0x00000004090085a7 */ /* 0x000e64000800007f */
[----:B-1----:R-:W-:Y:S05]  /*bcc0*/  @!P0 BRA `(.L_x_315) ;  /* 0xfffffffc00f08947 */ /* 0x002fea000383ffff */
[----:B------:R-:W-:Y:S05]  /*bcd0*/  BRA `(.L_x_331) ;  /* 0xfffffff8007c7947 */ /* 0x000fea000383ffff */
.L_x_316:
[----:B0-----:R0:W1:Y:S02]  /*bce0*/  SYNCS.PHASECHK.TRANS64.TRYWAIT P0, [R8+URZ], R5 ;  /* 0x00000005080075a7 */ /* 0x001064000800017f */
[----:B-1----:R-:W-:Y:S05]  /*bcf0*/  @!P0 NANOSLEEP.SYNCS 0x989680 ;  /* 0x009896800000895d */ /* 0x002fea0003900000 */
[----:B------:R-:W1:Y:S02]  /*bd00*/  @!P0 SYNCS.PHASECHK.TRANS64 P0, [R8+URZ], R5 ;  /* 0x00000005080085a7 */ /* 0x000e64000800007f */
[----:B-1----:R-:W-:Y:S05]  /*bd10*/  @!P0 BRA `(.L_x_316) ;  /* 0xfffffffc00f08947 */ /* 0x002fea000383ffff */
[----:B------:R-:W-:Y:S05]  /*bd20*/  BRA `(.L_x_332) ;  /* 0xfffffff8008c7947 */ /* 0x000fea000383ffff */
.L_x_317:
[----:B0-----:R0:W1:Y:S02]  /*bd30*/  SYNCS.PHASECHK.TRANS64.TRYWAIT P0, [R9+URZ], R4 ;  /* 0x00000004090075a7 */ /* 0x001064000800017f */
[----:B-1----:R-:W-:Y:S05]  /*bd40*/  @!P0 NANOSLEEP.SYNCS 0x989680 ;  /* 0x009896800000895d */ /* 0x002fea0003900000 */
[----:B------:R-:W1:Y:S02]  /*bd50*/  @!P0 SYNCS.PHASECHK.TRANS64 P0, [R9+URZ], R4 ;  /* 0x00000004090085a7 */ /* 0x000e64000800007f */
[----:B-1----:R-:W-:Y:S05]  /*bd60*/  @!P0 BRA `(.L_x_317) ;  /* 0xfffffffc00f08947 */ /* 0x002fea000383ffff */
[----:B------:R-:W-:Y:S05]  /*bd70*/  BRA `(.L_x_333) ;  /* 0xfffffff8009c7947 */ /* 0x000fea000383ffff */
.L_x_318:
[----:B0-----:R0:W1:Y:S02]  /*bd80*/  SYNCS.PHASECHK.TRANS64.TRYWAIT P0, [R8+URZ], R5 ;  /* 0x00000005080075a7 */ /* 0x001064000800017f */
[----:B-1----:R-:W-:Y:S05]  /*bd90*/  @!P0 NANOSLEEP.SYNCS 0x989680 ;  /* 0x009896800000895d */ /* 0x002fea0003900000 */
[----:B------:R-:W1:Y:S02]  /*bda0*/  @!P0 SYNCS.PHASECHK.TRANS64 P0, [R8+URZ], R5 ;  /* 0x00000005080085a7 */ /* 0x000e64000800007f */
[----:B-1----:R-:W-:Y:S05]  /*bdb0*/  @!P0 BRA `(.L_x_318) ;  /* 0xfffffffc00f08947 */ /* 0x002fea000383ffff */
[----:B------:R-:W-:Y:S05]  /*bdc0*/  BRA `(.L_x_334) ;  /* 0xfffffff800ac7947 */ /* 0x000fea000383ffff */
.L_x_319:
[----:B0-----:R0:W1:Y:S02]  /*bdd0*/  SYNCS.PHASECHK.TRANS64.TRYWAIT P0, [R9+URZ], R4 ;  /* 0x00000004090075a7 */ /* 0x001064000800017f */
[----:B-1----:R-:W-:Y:S05]  /*bde0*/  @!P0 NANOSLEEP.SYNCS 0x989680 ;  /* 0x009896800000895d */ /* 0x002fea0003900000 */
[----:B------:R-:W1:Y:S02]  /*bdf0*/  @!P0 SYNCS.PHASECHK.TRANS64 P0, [R9+URZ], R4 ;  /* 0x00000004090085a7 */ /* 0x000e64000800007f */
[----:B-1----:R-:W-:Y:S05]  /*be00*/  @!P0 BRA `(.L_x_319) ;  /* 0xfffffffc00f08947 */ /* 0x002fea000383ffff */
[----:B------:R-:W-:Y:S05]  /*be10*/  BRA `(.L_x_335) ;  /* 0xfffffff800bc7947 */ /* 0x000fea000383ffff */
.L_x_320:
[----:B0-----:R0:W1:Y:S02]  /*be20*/  SYNCS.PHASECHK.TRANS64.TRYWAIT P0, [R6+URZ], R5 ;  /* 0x00000005060075a7 */ /* 0x001064000800017f */
[----:B-1----:R-:W-:Y:S05]  /*be30*/  @!P0 NANOSLEEP.SYNCS 0x989680 ;  /* 0x009896800000895d */ /* 0x002fea0003900000 */
[----:B------:R-:W1:Y:S02]  /*be40*/  @!P0 SYNCS.PHASECHK.TRANS64 P0, [R6+URZ], R5 ;  /* 0x00000005060085a7 */ /* 0x000e64000800007f */
[----:B-1----:R-:W-:Y:S05]  /*be50*/  @!P0 BRA `(.L_x_320) ;  /* 0xfffffffc00f08947 */ /* 0x002fea000383ffff */
[----:B------:R-:W-:Y:S05]  /*be60*/  BRA `(.L_x_336) ;  /* 0xfffffff800c47947 */ /* 0x000fea000383ffff */
.L_x_337:
[----:B------:R-:W-:-:S00]  /*be70*/  BRA `(.L_x_337) ;  /* 0xfffffffc00fc7947 */ /* 0x000fc0000383ffff */
[----:B------:R-:W-:-:S00]  /*be80*/  NOP ;  /* 0x0000000000007918 */ /* 0x000fc00000000000 */
[----:B------:R-:W-:-:S00]  /*be90*/  NOP ;  /* 0x0000000000007918 */ /* 0x000fc00000000000 */
[----:B------:R-:W-:-:S00]  /*bea0*/  NOP ;  /* 0x0000000000007918 */ /* 0x000fc00000000000 */
[----:B------:R-:W-:-:S00]  /*beb0*/  NOP ;  /* 0x0000000000007918 */ /* 0x000fc00000000000 */
[----:B------:R-:W-:-:S00]  /*bec0*/  NOP ;  /* 0x0000000000007918 */ /* 0x000fc00000000000 */
[----:B------:R-:W-:-:S00]  /*bed0*/  NOP ;  /* 0x0000000000007918 */ /* 0x000fc00000000000 */
[----:B------:R-:W-:-:S00]  /*bee0*/  NOP ;  /* 0x0000000000007918 */ /* 0x000fc00000000000 */
[----:B------:R-:W-:-:S00]  /*bef0*/  NOP ;  /* 0x0000000000007918 */ /* 0x000fc00000000000 */
.L_x_338:


//--------------------- .nv.global.init           --------------------------
	.section	.nv.global.init,"aw",@progbits
.nv.global.init:
	.type		$str$22,@object
	.size		$str$22,($str$23 - $str$22)
$str$22:
        /*0000*/ 	.byte	0x6b, 0x5f, 0x74, 0x69, 0x6c, 0x65, 0x5f, 0x63, 0x6f, 0x75, 0x6e, 0x74, 0x20, 0x3e, 0x3d, 0x20
        /*0010*/ 	.byte	0x31, 0x00
	.type		$str$23,@object
	.size		$str$23,(__unnamed_1 - $str$23)
$str$23:
        /*0012*/ 	.byte	0x2f, 0x74, 0x6d, 0x70, 0x2f, 0x63, 0x75, 0x74, 0x6c, 0x61, 0x73, 0x73, 0x5f, 0x73, 0x77, 0x65
        /*0022*/ 	.byte	0x65, 0x70, 0x5f, 0x73, 0x72, 0x63, 0x2f, 0x69, 0x6e, 0x63, 0x6c, 0x75, 0x64, 0x65, 0x2f, 0x63
        /*0032*/ 	.byte	0x75, 0x74, 0x6c, 0x61, 0x73, 0x73, 0x2f, 0x67, 0x65, 0x6d, 0x6d, 0x2f, 0x63, 0x6f, 0x6c, 0x6c
        /*0042*/ 	.byte	0x65, 0x63, 0x74, 0x69, 0x76, 0x65, 0x2f, 0x73, 0x6d, 0x39, 0x30, 0x5f, 0x6d, 0x6d, 0x61, 0x5f
        /*0052*/ 	.byte	0x74, 0x6d, 0x61, 0x5f, 0x67, 0x6d, 0x6d, 0x61, 0x5f, 0x73, 0x73, 0x5f, 0x77, 0x61, 0x72, 0x70
        /*0062*/ 	.byte	0x73, 0x70, 0x65, 0x63, 0x69, 0x61, 0x6c, 0x69, 0x7a, 0x65, 0x64, 0x2e, 0x68, 0x70, 0x70, 0x00
	.type		__unnamed_1,@object
	.size		__unnamed_1,(.L_0 - __unnamed_1)
__unnamed_1:
        /*0072*/ 	.byte	0x76, 0x6f, 0x69, 0x64, 0x20, 0x63, 0x75, 0x74, 0x6c, 0x61, 0x73, 0x73, 0x3a, 0x3a, 0x67, 0x65
        /* <DEDUP_REMOVED lines=181> */
.L_0:


//--------------------- .nv.shared._ZN7cutlass13device_kernelINS_4gemm6kernel13GemmUniversalIN4cute5tupleIJiiiiEEENS1_10collective13CollectiveMmaINS1_34MainloopSm90TmaGmmaWarpSpecializedILi9ENS5_IJNS4_1CILi2EEENSA_ILi1EEESC_EEENS1_35KernelTmaWarpSpecializedCooperativeEEENS5_IJNSA_ILi128EEENSA_ILi256EEENSA_ILi32EEEEEENS_10bfloat16_tENS5_IJlSC_lEEESK_SL_NS4_8TiledMMAINS4_8MMA_AtomIJNS4_4SM904GMMA28MMA_64x256x16_F32BF16BF16_SSILNSP_5MajorE0ELSR_0ELNSP_7ScaleInE1ELSS_1EEEEEENS4_6LayoutISD_NS5_IJSC_NSA_ILi0EEESW_EEEEENS5_IJNS4_10UnderscoreESZ_SZ_EEEEENS4_13SM90_TMA_LOADENS4_14ComposedLayoutINS4_7SwizzleILi2ELi4ELi3EEENS4_18smem_ptr_flag_bitsILi16EEENSV_INS5_IJNSA_ILi8EEESI_EEENS5_IJSI_SC_EEEEEEEvNS4_8identityENS4_23SM90_TMA_LOAD_MULTICASTES1C_vS1D_EENS_8epilogue10collective6detail29Sm90TmaWarpSpecializedAdapterINS1H_15DefaultEpilogueISK_SL_SL_NS1G_6thread17LinearCombinationISK_Li1EffLNS1L_9ScaleType4KindE0ELNS_15FloatRoundStyleE2ESK_EENS1_15EpilogueDefaultEEEEEvvEEEEvNT_6ParamsE --------------------------
	.section	.nv.shared._ZN7cutlass13device_kernelINS_4gemm6kernel13GemmUniversalIN4cute5tupleIJiiiiEEENS1_10collective13CollectiveMmaINS1_34MainloopSm90TmaGmmaWarpSpecializedILi9ENS5_IJNS4_1CILi2EEENSA_ILi1EEESC_EEENS1_35KernelTmaWarpSpecializedCooperativeEEENS5_IJNSA_ILi128EEENSA_ILi256EEENSA_ILi32EEEEEENS_10bfloat16_tENS5_IJlSC_lEEESK_SL_NS4_8TiledMMAINS4_8MMA_AtomIJNS4_4SM904GMMA28MMA_64x256x16_F32BF16BF16_SSILNSP_5MajorE0ELSR_0ELNSP_7ScaleInE1ELSS_1EEEEEENS4_6LayoutISD_NS5_IJSC_NSA_ILi0EEESW_EEEEENS5_IJNS4_10UnderscoreESZ_SZ_EEEEENS4_13SM90_TMA_LOADENS4_14ComposedLayoutINS4_7SwizzleILi2ELi4ELi3EEENS4_18smem_ptr_flag_bitsILi16EEENSV_INS5_IJNSA_ILi8EEESI_EEENS5_IJSI_SC_EEEEEEEvNS4_8identityENS4_23SM90_TMA_LOAD_MULTICASTES1C_vS1D_EENS_8epilogue10collective6detail29Sm90TmaWarpSpecializedAdapterINS1H_15DefaultEpilogueISK_SL_SL_NS1G_6thread17LinearCombinationISK_Li1EffLNS1L_9ScaleType4KindE0ELNS_15FloatRoundStyleE2ESK_EENS1_15EpilogueDefaultEEEEEvvEEEEvNT_6ParamsE,"aw",@nobits
	.sectionflags	@""
	.align	16
	.zero		1024


//--------------------- .nv.shared.reserved.0     --------------------------
	.section	.nv.shared.reserved.0,"aw",@nobits
	.weak		__nv_reservedSMEM_offset_0_alias
	.size		__nv_reservedSMEM_offset_0_alias, 0, 0
	.other		__nv_reservedSMEM_offset_0_alias,@"STO_CUDA_RESERVED_SHARED STV_DEFAULT"
__nv_reservedSMEM_offset_0_alias:
	.zero		0


//--------------------- .nv.global                --------------------------
	.section	.nv.global,"aw",@nobits
.nv.global:
	.type		_ZN40_INTERNAL_a909f333_4_k_cu_429016bb_288304cute1_E,@object
	.size		_ZN40_INTERNAL_a909f333_4_k_cu_429016bb_288304cute1_E,(_ZN40_INTERNAL_a909f333_4_k_cu_429016bb_288304cuda3std3__45__cpo6cbeginE - _ZN40_INTERNAL_a909f333_4_k_cu_429016bb_288304cute1_E)
_ZN40_INTERNAL_a909f333_4_k_cu_429016bb_288304cute1_E:
	.zero		1
	.type		_ZN40_INTERNAL_a909f333_4_k_cu_429016bb_288304cuda3std3__45__cpo6cbeginE,@object
	.size		_ZN40_INTERNAL_a909f333_4_k_cu_429016bb_288304cuda3std3__45__cpo6cbeginE,(_ZN40_INTERNAL_a909f333_4_k_cu_429016bb_288304cuda3std3__48in_placeE - _ZN40_INTERNAL_a909f333_4_k_cu_429016bb_288304cuda3std3__45__cpo6cbeginE)
_ZN40_INTERNAL_a909f333_4_k_cu_429016bb_288304cuda3std3__45__cpo6cbeginE:
	.zero		1
	.type		_ZN40_INTERNAL_a909f333_4_k_cu_429016bb_288304cuda3std3__48in_placeE,@object
	.size		_ZN40_INTERNAL_a909f333_4_k_cu_429016bb_288304cuda3std3__48in_placeE,(_ZN40_INTERNAL_a909f333_4_k_cu_429016bb_288304cuda3std6ranges3__45__cpo9iter_moveE - _ZN40_INTERNAL_a909f333_4_k_cu_429016bb_288304cuda3std3__48in_placeE)
_ZN40_INTERNAL_a909f333_4_k_cu_429016bb_288304cuda3std3__48in_placeE:
	.zero		1
	.type		_ZN40_INTERNAL_a909f333_4_k_cu_429016bb_288304cuda3std6ranges3__45__cpo9iter_moveE,@object
	.size		_ZN40_INTERNAL_a909f333_4_k_cu_429016bb_288304cuda3std6ranges3__45__cpo9iter_moveE,(_ZN40_INTERNAL_a909f333_4_k_cu_429016bb_288304cuda3std3__45__cpo5beginE - _ZN40_INTERNAL_a909f333_4_k_cu_429016bb_288304cuda3std6ranges3__45__cpo9iter_moveE)
_ZN40_INTERNAL_a909f333_4_k_cu_429016bb_288304cuda3std6ranges3__45__cpo9iter_moveE:
	.zero		1
	.type		_ZN40_INTERNAL_a909f333_4_k_cu_429016bb_288304cuda3std3__45__cpo5beginE,@object
	.size		_ZN40_INTERNAL_a909f333_4_k_cu_429016bb_288304cuda3std3__45__cpo5beginE,(_ZN40_INTERNAL_a909f333_4_k_cu_429016bb_288304cuda3std3__442_GLOBAL__N__a909f333_4_k_cu_429016bb_288306ignoreE - _ZN40_INTERNAL_a909f333_4_k_cu_429016bb_288304cuda3std3__45__cpo5beginE)
_ZN40_INTERNAL_a909f333_4_k_cu_429016bb_288304cuda3std3__45__cpo5beginE:
	.zero		1
	.type		_ZN40_INTERNAL_a909f333_4_k_cu_429016bb_288304cuda3std3__442_GLOBAL__N__a909f333_4_k_cu_429016bb_288306ignoreE,@object
	.size		_ZN40_INTERNAL_a909f333_4_k_cu_429016bb_288304cuda3std3__442_GLOBAL__N__a909f333_4_k_cu_429016bb_288306ignoreE,(_ZN40_INTERNAL_a909f333_4_k_cu_429016bb_288304cute7productE - _ZN40_INTERNAL_a909f333_4_k_cu_429016bb_288304cuda3std3__442_GLOBAL__N__a909f333_4_k_cu_429016bb_288306ignoreE)
_ZN40_INTERNAL_a909f333_4_k_cu_429016bb_288304cuda3std3__442_GLOBAL__N__a909f333_4_k_cu_429016bb_288306ignoreE:
	.zero		1
	.type		_ZN40_INTERNAL_a909f333_4_k_cu_429016bb_288304cute7productE,@object
	.size		_ZN40_INTERNAL_a909f333_4_k_cu_429016bb_288304cute7productE,(_ZN40_INTERNAL_a909f333_4_k_cu_429016bb_288304cuda3std3__45__cpo3endE - _ZN40_INTERNAL_a909f333_4_k_cu_429016bb_288304cute7productE)
_ZN40_INTERNAL_a909f333_4_k_cu_429016bb_288304cute7productE:
	.zero		1
	.type		_ZN40_INTERNAL_a909f333_4_k_cu_429016bb_288304cuda3std3__45__cpo3endE,@object
	.size		_ZN40_INTERNAL_a909f333_4_k_cu_429016bb_288304cuda3std3__45__cpo3endE,(_ZN40_INTERNAL_a909f333_4_k_cu_429016bb_288304cuda3std3__419piecewise_constructE - _ZN40_INTERNAL_a909f333_4_k_cu_429016bb_288304cuda3std3__45__cpo3endE)
_ZN40_INTERNAL_a909f333_4_k_cu_429016bb_288304cuda3std3__45__cpo3endE:
	.zero		1
	.type		_ZN40_INTERNAL_a909f333_4_k_cu_429016bb_288304cuda3std3__419piecewise_constructE,@object
	.size		_ZN40_INTERNAL_a909f333_4_k_cu_429016bb_288304cuda3std3__419piecewise_constructE,(_ZN40_INTERNAL_a909f333_4_k_cu_429016bb_288304cuda3std3__45__cpo4cendE - _ZN40_INTERNAL_a909f333_4_k_cu_429016bb_288304cuda3std3__419piecewise_constructE)
_ZN40_INTERNAL_a909f333_4_k_cu_429016bb_288304cuda3std3__419piecewise_constructE:
	.zero		1
	.type		_ZN40_INTERNAL_a909f333_4_k_cu_429016bb_288304cuda3std3__45__cpo4cendE,@object
	.size		_ZN40_INTERNAL_a909f333_4_k_cu_429016bb_288304cuda3std3__45__cpo4cendE,(_ZN40_INTERNAL_a909f333_4_k_cu_429016bb_288304cuda3std6ranges3__45__cpo4swapE - _ZN40_INTERNAL_a909f333_4_k_cu_429016bb_288304cuda3std3__45__cpo4cendE)
_ZN40_INTERNAL_a909f333_4_k_cu_429016bb_288304cuda3std3__45__cpo4cendE:
	.zero		1
	.type		_ZN40_INTERNAL_a909f333_4_k_cu_429016bb_288304cuda3std6ranges3__45__cpo4swapE,@object
	.size		_ZN40_INTERNAL_a909f333_4_k_cu_429016bb_288304cuda3std6ranges3__45__cpo4swapE,(.L_8 - _ZN40_INTERNAL_a909f333_4_k_cu_429016bb_288304cuda3std6ranges3__45__cpo4swapE)
_ZN40_INTERNAL_a909f333_4_k_cu_429016bb_288304cuda3std6ranges3__45__cpo4swapE:
	.zero		1
.L_8:


//--------------------- .nv.constant0._ZN7cutlass13device_kernelINS_4gemm6kernel13GemmUniversalIN4cute5tupleIJiiiiEEENS1_10collective13CollectiveMmaINS1_34MainloopSm90TmaGmmaWarpSpecializedILi9ENS5_IJNS4_1CILi2EEENSA_ILi1EEESC_EEENS1_35KernelTmaWarpSpecializedCooperativeEEENS5_IJNSA_ILi128EEENSA_ILi256EEENSA_ILi32EEEEEENS_10bfloat16_tENS5_IJlSC_lEEESK_SL_NS4_8TiledMMAINS4_8MMA_AtomIJNS4_4SM904GMMA28MMA_64x256x16_F32BF16BF16_SSILNSP_5MajorE0ELSR_0ELNSP_7ScaleInE1ELSS_1EEEEEENS4_6LayoutISD_NS5_IJSC_NSA_ILi0EEESW_EEEEENS5_IJNS4_10UnderscoreESZ_SZ_EEEEENS4_13SM90_TMA_LOADENS4_14ComposedLayoutINS4_7SwizzleILi2ELi4ELi3EEENS4_18smem_ptr_flag_bitsILi16EEENSV_INS5_IJNSA_ILi8EEESI_EEENS5_IJSI_SC_EEEEEEEvNS4_8identityENS4_23SM90_TMA_LOAD_MULTICASTES1C_vS1D_EENS_8epilogue10collective6detail29Sm90TmaWarpSpecializedAdapterINS1H_15DefaultEpilogueISK_SL_SL_NS1G_6thread17LinearCombinationISK_Li1EffLNS1L_9ScaleType4KindE0ELNS_15FloatRoundStyleE2ESK_EENS1_15EpilogueDefaultEEEEEvvEEEEvNT_6ParamsE --------------------------
	.section	.nv.constant0._ZN7cutlass13device_kernelINS_4gemm6kernel13GemmUniversalIN4cute5tupleIJiiiiEEENS1_10collective13CollectiveMmaINS1_34MainloopSm90TmaGmmaWarpSpecializedILi9ENS5_IJNS4_1CILi2EEENSA_ILi1EEESC_EEENS1_35KernelTmaWarpSpecializedCooperativeEEENS5_IJNSA_ILi128EEENSA_ILi256EEENSA_ILi32EEEEEENS_10bfloat16_tENS5_IJlSC_lEEESK_SL_NS4_8TiledMMAINS4_8MMA_AtomIJNS4_4SM904GMMA28MMA_64x256x16_F32BF16BF16_SSILNSP_5MajorE0ELSR_0ELNSP_7ScaleInE1ELSS_1EEEEEENS4_6LayoutISD_NS5_IJSC_NSA_ILi0EEESW_EEEEENS5_IJNS4_10UnderscoreESZ_SZ_EEEEENS4_13SM90_TMA_LOADENS4_14ComposedLayoutINS4_7SwizzleILi2ELi4ELi3EEENS4_18smem_ptr_flag_bitsILi16EEENSV_INS5_IJNSA_ILi8EEESI_EEENS5_IJSI_SC_EEEEEEEvNS4_8identityENS4_23SM90_TMA_LOAD_MULTICASTES1C_vS1D_EENS_8epilogue10collective6detail29Sm90TmaWarpSpecializedAdapterINS1H_15DefaultEpilogueISK_SL_SL_NS1G_6thread17LinearCombinationISK_Li1EffLNS1L_9ScaleType4KindE0ELNS_15FloatRoundStyleE2ESK_EENS1_15EpilogueDefaultEEEEEvvEEEEvNT_6ParamsE,"a",@progbits
	.sectionflags	@""
	.align	4
.nv.constant0._ZN7cutlass13device_kernelINS_4gemm6kernel13GemmUniversalIN4cute5tupleIJiiiiEEENS1_10collective13CollectiveMmaINS1_34MainloopSm90TmaGmmaWarpSpecializedILi9ENS5_IJNS4_1CILi2EEENSA_ILi1EEESC_EEENS1_35KernelTmaWarpSpecializedCooperativeEEENS5_IJNSA_ILi128EEENSA_ILi256EEENSA_ILi32EEEEEENS_10bfloat16_tENS5_IJlSC_lEEESK_SL_NS4_8TiledMMAINS4_8MMA_AtomIJNS4_4SM904GMMA28MMA_64x256x16_F32BF16BF16_SSILNSP_5MajorE0ELSR_0ELNSP_7ScaleInE1ELSS_1EEEEEENS4_6LayoutISD_NS5_IJSC_NSA_ILi0EEESW_EEEEENS5_IJNS4_10UnderscoreESZ_SZ_EEEEENS4_13SM90_TMA_LOADENS4_14ComposedLayoutINS4_7SwizzleILi2ELi4ELi3EEENS4_18smem_ptr_flag_bitsILi16EEENSV_INS5_IJNSA_ILi8EEESI_EEENS5_IJSI_SC_EEEEEEEvNS4_8identityENS4_23SM90_TMA_LOAD_MULTICASTES1C_vS1D_EENS_8epilogue10collective6detail29Sm90TmaWarpSpecializedAdapterINS1H_15DefaultEpilogueISK_SL_SL_NS1G_6thread17LinearCombinationISK_Li1EffLNS1L_9ScaleType4KindE0ELNS_15FloatRoundStyleE2ESK_EENS1_15EpilogueDefaultEEEEEvvEEEEvNT_6ParamsE:
	.zero		1664


//--------------------- SYMBOLS --------------------------

	.type		.nv.reservedSmem.offset0,@object
	.size		.nv.reservedSmem.offset0,0x4
	.type		__assertfail,@function
